//
// Generated by NVIDIA NVVM Compiler
//
// Compiler Build ID: CL-36424714
// Cuda compilation tools, release 13.0, V13.0.88
// Based on NVVM 20.0.0
//

.version 9.0
.target sm_100
.address_size 64

	// .globl	_Z15examine_subsetsiilPsS_l

.visible .entry _Z15examine_subsetsiilPsS_l(
	.param .u32 _Z15examine_subsetsiilPsS_l_param_0,
	.param .u32 _Z15examine_subsetsiilPsS_l_param_1,
	.param .u64 _Z15examine_subsetsiilPsS_l_param_2,
	.param .u64 .ptr .align 1 _Z15examine_subsetsiilPsS_l_param_3,
	.param .u64 .ptr .align 1 _Z15examine_subsetsiilPsS_l_param_4,
	.param .u64 _Z15examine_subsetsiilPsS_l_param_5
)
{
	.local .align 8 .b8 	__local_depot0[240];
	.reg .b64 	%SP;
	.reg .b64 	%SPL;
	.reg .pred 	%p<153>;
	.reg .b16 	%rs<377>;
	.reg .b32 	%r<377>;
	.reg .b64 	%rd<349>;

	mov.u64 	%SPL, __local_depot0;
	ld.param.u32 	%r128, [_Z15examine_subsetsiilPsS_l_param_0];
	ld.param.u32 	%r129, [_Z15examine_subsetsiilPsS_l_param_1];
	ld.param.u64 	%rd59, [_Z15examine_subsetsiilPsS_l_param_2];
	ld.param.u64 	%rd60, [_Z15examine_subsetsiilPsS_l_param_3];
	ld.param.u64 	%rd61, [_Z15examine_subsetsiilPsS_l_param_5];
	cvta.to.global.u64 	%rd1, %rd60;
	add.u64 	%rd2, %SPL, 0;
	add.u64 	%rd3, %SPL, 40;
	mov.u32 	%r130, %tid.x;
	mov.u32 	%r131, %ctaid.x;
	mov.u32 	%r132, %ntid.x;
	mad.lo.s32 	%r1, %r131, %r132, %r130;
	cvt.u64.u32 	%rd64, %r1;
	add.s64 	%rd346, %rd61, %rd64;
	setp.ge.s64 	%p1, %rd346, %rd59;
	@%p1 bra 	$L__BB0_134;
	setp.lt.s32 	%p2, %r129, 1;
	@%p2 bra 	$L__BB0_14;
	add.s32 	%r134, %r129, -1;
	and.b32  	%r2, %r129, 15;
	setp.lt.u32 	%p3, %r134, 15;
	mov.b32 	%r335, 0;
	@%p3 bra 	$L__BB0_5;
	and.b32  	%r335, %r129, 2147483632;
	mov.b32 	%r333, 0;
$L__BB0_4:
	.pragma "nounroll";
	mul.wide.u32 	%rd65, %r333, 4;
	add.s64 	%rd66, %rd2, %rd65;
	mov.b32 	%r136, 0;
	st.local.v2.u32 	[%rd66], {%r136, %r136};
	st.local.v2.u32 	[%rd66+8], {%r136, %r136};
	st.local.v2.u32 	[%rd66+16], {%r136, %r136};
	st.local.v2.u32 	[%rd66+24], {%r136, %r136};
	st.local.v2.u32 	[%rd66+32], {%r136, %r136};
	st.local.v2.u32 	[%rd66+40], {%r136, %r136};
	st.local.v2.u32 	[%rd66+48], {%r136, %r136};
	st.local.v2.u32 	[%rd66+56], {%r136, %r136};
	add.s32 	%r333, %r333, 16;
	setp.ne.s32 	%p4, %r333, %r335;
	@%p4 bra 	$L__BB0_4;
$L__BB0_5:
	setp.eq.s32 	%p5, %r2, 0;
	@%p5 bra 	$L__BB0_14;
	and.b32  	%r7, %r129, 7;
	setp.lt.u32 	%p6, %r2, 8;
	@%p6 bra 	$L__BB0_8;
	mul.wide.u32 	%rd67, %r335, 4;
	add.s64 	%rd68, %rd2, %rd67;
	mov.b32 	%r137, 0;
	st.local.u32 	[%rd68], %r137;
	st.local.u32 	[%rd68+4], %r137;
	st.local.u32 	[%rd68+8], %r137;
	st.local.u32 	[%rd68+12], %r137;
	st.local.u32 	[%rd68+16], %r137;
	st.local.u32 	[%rd68+20], %r137;
	st.local.u32 	[%rd68+24], %r137;
	st.local.u32 	[%rd68+28], %r137;
	add.s32 	%r335, %r335, 8;
$L__BB0_8:
	setp.eq.s32 	%p7, %r7, 0;
	@%p7 bra 	$L__BB0_14;
	and.b32  	%r10, %r129, 3;
	setp.lt.u32 	%p8, %r7, 4;
	@%p8 bra 	$L__BB0_11;
	mul.wide.u32 	%rd69, %r335, 4;
	add.s64 	%rd70, %rd2, %rd69;
	mov.b32 	%r138, 0;
	st.local.u32 	[%rd70], %r138;
	st.local.u32 	[%rd70+4], %r138;
	st.local.u32 	[%rd70+8], %r138;
	st.local.u32 	[%rd70+12], %r138;
	add.s32 	%r335, %r335, 4;
$L__BB0_11:
	setp.eq.s32 	%p9, %r10, 0;
	@%p9 bra 	$L__BB0_14;
	mov.b32 	%r338, 0;
$L__BB0_13:
	.pragma "nounroll";
	mul.wide.u32 	%rd71, %r335, 4;
	add.s64 	%rd72, %rd2, %rd71;
	mov.b32 	%r140, 0;
	st.local.u32 	[%rd72], %r140;
	add.s32 	%r335, %r335, 1;
	add.s32 	%r338, %r338, 1;
	setp.ne.s32 	%p10, %r338, %r10;
	@%p10 bra 	$L__BB0_13;
$L__BB0_14:
	mov.b32 	%r141, 0;
	st.local.u32 	[%rd2], %r141;
	add.s32 	%r17, %r129, -1;
	setp.lt.s32 	%p11, %r129, 2;
	@%p11 bra 	$L__BB0_45;
	not.b32 	%r143, %r129;
	add.s32 	%r340, %r128, %r143;
	mov.b32 	%r353, 0;
	mov.u32 	%r341, %r17;
	mov.u32 	%r342, %r353;
$L__BB0_16:
	not.b32 	%r144, %r353;
	add.s32 	%r345, %r128, %r144;
	not.b32 	%r24, %r342;
	add.s32 	%r25, %r129, %r24;
	setp.lt.s32 	%p12, %r345, %r25;
	mov.b64 	%rd345, 0;
	@%p12 bra 	$L__BB0_28;
	sub.s32 	%r145, %r345, %r25;
	min.s32 	%r26, %r25, %r145;
	setp.lt.s32 	%p13, %r26, 1;
	mov.b64 	%rd345, 1;
	@%p13 bra 	$L__BB0_28;
	and.b32  	%r27, %r26, 3;
	setp.lt.u32 	%p14, %r26, 4;
	mov.b64 	%rd333, 1;
	mov.b32 	%r346, 1;
	mov.u64 	%rd332, %rd333;
	@%p14 bra 	$L__BB0_21;
	and.b32  	%r28, %r26, 2147483644;
	mov.b64 	%rd333, 1;
	mov.b32 	%r346, 1;
$L__BB0_20:
	cvt.s64.s32 	%rd78, %r345;
	mul.lo.s64 	%rd79, %rd332, %rd78;
	cvt.u64.u32 	%rd80, %r346;
	mul.lo.s64 	%rd81, %rd333, %rd80;
	add.s32 	%r148, %r345, -1;
	add.s32 	%r149, %r346, 1;
	cvt.s64.s32 	%rd82, %r148;
	mul.lo.s64 	%rd83, %rd79, %rd82;
	cvt.u64.u32 	%rd84, %r149;
	mul.lo.s64 	%rd85, %rd81, %rd84;
	add.s32 	%r150, %r345, -2;
	add.s32 	%r151, %r346, 2;
	cvt.s64.s32 	%rd86, %r150;
	mul.lo.s64 	%rd87, %rd83, %rd86;
	cvt.u64.u32 	%rd88, %r151;
	mul.lo.s64 	%rd89, %rd85, %rd88;
	add.s32 	%r152, %r345, -3;
	add.s32 	%r153, %r346, 3;
	cvt.s64.s32 	%rd90, %r152;
	mul.lo.s64 	%rd332, %rd87, %rd90;
	cvt.u64.u32 	%rd91, %r153;
	mul.lo.s64 	%rd333, %rd89, %rd91;
	add.s32 	%r345, %r345, -4;
	add.s32 	%r346, %r346, 4;
	setp.ne.s32 	%p15, %r153, %r28;
	@%p15 bra 	$L__BB0_20;
$L__BB0_21:
	setp.eq.s32 	%p16, %r27, 0;
	@%p16 bra 	$L__BB0_25;
	cvt.s64.s32 	%rd92, %r345;
	mul.lo.s64 	%rd332, %rd332, %rd92;
	cvt.u64.u32 	%rd93, %r346;
	mul.lo.s64 	%rd333, %rd333, %rd93;
	setp.eq.s32 	%p17, %r27, 1;
	@%p17 bra 	$L__BB0_25;
	add.s32 	%r154, %r346, 1;
	add.s32 	%r155, %r345, -1;
	cvt.s64.s32 	%rd94, %r155;
	mul.lo.s64 	%rd332, %rd332, %rd94;
	cvt.u64.u32 	%rd95, %r154;
	mul.lo.s64 	%rd333, %rd333, %rd95;
	setp.eq.s32 	%p18, %r27, 2;
	@%p18 bra 	$L__BB0_25;
	add.s32 	%r156, %r346, 2;
	add.s32 	%r157, %r345, -2;
	cvt.s64.s32 	%rd96, %r157;
	mul.lo.s64 	%rd332, %rd332, %rd96;
	cvt.u64.u32 	%rd97, %r156;
	mul.lo.s64 	%rd333, %rd333, %rd97;
$L__BB0_25:
	or.b64  	%rd98, %rd332, %rd333;
	and.b64  	%rd99, %rd98, -4294967296;
	setp.ne.s64 	%p19, %rd99, 0;
	@%p19 bra 	$L__BB0_27;
	cvt.u32.u64 	%r158, %rd333;
	cvt.u32.u64 	%r159, %rd332;
	div.u32 	%r160, %r159, %r158;
	cvt.u64.u32 	%rd345, %r160;
	bra.uni 	$L__BB0_28;
$L__BB0_27:
	div.s64 	%rd345, %rd332, %rd333;
$L__BB0_28:
	setp.gt.s64 	%p20, %rd345, %rd346;
	@%p20 bra 	$L__BB0_44;
	sub.s32 	%r347, %r340, %r353;
$L__BB0_30:
	mov.u32 	%r37, %r353;
	min.s32 	%r38, %r341, %r347;
	add.s32 	%r353, %r37, 1;
	sub.s64 	%rd346, %rd346, %rd345;
	sub.s32 	%r161, %r128, %r37;
	add.s32 	%r351, %r161, -2;
	setp.lt.s32 	%p21, %r351, %r25;
	mov.b64 	%rd345, 0;
	@%p21 bra 	$L__BB0_42;
	sub.s32 	%r162, %r351, %r25;
	min.s32 	%r163, %r25, %r162;
	setp.lt.s32 	%p22, %r163, 1;
	mov.b64 	%rd345, 1;
	@%p22 bra 	$L__BB0_42;
	and.b32  	%r41, %r38, 3;
	add.s32 	%r165, %r38, -1;
	setp.lt.u32 	%p23, %r165, 3;
	mov.b64 	%rd344, 1;
	mov.b32 	%r352, 1;
	mov.u64 	%rd343, %rd344;
	@%p23 bra 	$L__BB0_35;
	and.b32  	%r42, %r38, -4;
	mov.b64 	%rd344, 1;
	mov.b32 	%r352, 1;
$L__BB0_34:
	cvt.s64.s32 	%rd105, %r351;
	mul.lo.s64 	%rd106, %rd343, %rd105;
	cvt.u64.u32 	%rd107, %r352;
	mul.lo.s64 	%rd108, %rd344, %rd107;
	add.s32 	%r167, %r351, -1;
	add.s32 	%r168, %r352, 1;
	cvt.s64.s32 	%rd109, %r167;
	mul.lo.s64 	%rd110, %rd106, %rd109;
	cvt.u64.u32 	%rd111, %r168;
	mul.lo.s64 	%rd112, %rd108, %rd111;
	add.s32 	%r169, %r351, -2;
	add.s32 	%r170, %r352, 2;
	cvt.s64.s32 	%rd113, %r169;
	mul.lo.s64 	%rd114, %rd110, %rd113;
	cvt.u64.u32 	%rd115, %r170;
	mul.lo.s64 	%rd116, %rd112, %rd115;
	add.s32 	%r171, %r351, -3;
	add.s32 	%r172, %r352, 3;
	cvt.s64.s32 	%rd117, %r171;
	mul.lo.s64 	%rd343, %rd114, %rd117;
	cvt.u64.u32 	%rd118, %r172;
	mul.lo.s64 	%rd344, %rd116, %rd118;
	add.s32 	%r351, %r351, -4;
	add.s32 	%r352, %r352, 4;
	setp.ne.s32 	%p24, %r172, %r42;
	@%p24 bra 	$L__BB0_34;
$L__BB0_35:
	setp.eq.s32 	%p25, %r41, 0;
	@%p25 bra 	$L__BB0_39;
	cvt.s64.s32 	%rd119, %r351;
	mul.lo.s64 	%rd343, %rd343, %rd119;
	cvt.u64.u32 	%rd120, %r352;
	mul.lo.s64 	%rd344, %rd344, %rd120;
	setp.eq.s32 	%p26, %r41, 1;
	@%p26 bra 	$L__BB0_39;
	add.s32 	%r173, %r352, 1;
	add.s32 	%r174, %r351, -1;
	cvt.s64.s32 	%rd121, %r174;
	mul.lo.s64 	%rd343, %rd343, %rd121;
	cvt.u64.u32 	%rd122, %r173;
	mul.lo.s64 	%rd344, %rd344, %rd122;
	setp.eq.s32 	%p27, %r41, 2;
	@%p27 bra 	$L__BB0_39;
	add.s32 	%r175, %r352, 2;
	add.s32 	%r176, %r351, -2;
	cvt.s64.s32 	%rd123, %r176;
	mul.lo.s64 	%rd343, %rd343, %rd123;
	cvt.u64.u32 	%rd124, %r175;
	mul.lo.s64 	%rd344, %rd344, %rd124;
$L__BB0_39:
	or.b64  	%rd125, %rd343, %rd344;
	and.b64  	%rd126, %rd125, -4294967296;
	setp.ne.s64 	%p28, %rd126, 0;
	@%p28 bra 	$L__BB0_41;
	cvt.u32.u64 	%r177, %rd344;
	cvt.u32.u64 	%r178, %rd343;
	div.u32 	%r179, %r178, %r177;
	cvt.u64.u32 	%rd345, %r179;
	bra.uni 	$L__BB0_42;
$L__BB0_41:
	div.s64 	%rd345, %rd343, %rd344;
$L__BB0_42:
	setp.le.s64 	%p29, %rd345, %rd346;
	add.s32 	%r347, %r347, -1;
	@%p29 bra 	$L__BB0_30;
	mul.wide.u32 	%rd127, %r342, 4;
	add.s64 	%rd128, %rd2, %rd127;
	st.local.u32 	[%rd128], %r353;
$L__BB0_44:
	add.s32 	%r353, %r353, 1;
	add.s32 	%r52, %r342, 1;
	mul.wide.u32 	%rd129, %r342, 4;
	add.s64 	%rd130, %rd2, %rd129;
	st.local.u32 	[%rd130+4], %r353;
	add.s32 	%r341, %r17, %r24;
	add.s32 	%r340, %r340, 1;
	setp.ne.s32 	%p30, %r52, %r17;
	mov.u32 	%r342, %r52;
	@%p30 bra 	$L__BB0_16;
$L__BB0_45:
	setp.lt.s32 	%p31, %r129, 1;
	mul.wide.s32 	%rd131, %r17, 4;
	add.s64 	%rd132, %rd2, %rd131;
	ld.local.u32 	%r180, [%rd132];
	cvt.u32.u64 	%r181, %rd346;
	add.s32 	%r182, %r180, %r181;
	st.local.u32 	[%rd132], %r182;
	@%p31 bra 	$L__BB0_61;
	and.b32  	%r55, %r129, 15;
	add.s32 	%r56, %r55, -1;
	and.b32  	%r57, %r129, 7;
	add.s32 	%r58, %r57, -1;
	and.b32  	%r59, %r129, 2147483632;
	and.b32  	%r60, %r129, 3;
	mov.b32 	%r354, 0;
$L__BB0_47:
	setp.lt.u32 	%p32, %r17, 15;
	mul.wide.u32 	%rd133, %r354, 4;
	add.s64 	%rd134, %rd2, %rd133;
	ld.local.u32 	%r185, [%rd134];
	mul.lo.s32 	%r62, %r185, %r128;
	mul.lo.s32 	%r63, %r354, %r129;
	mov.b32 	%r357, 0;
	@%p32 bra 	$L__BB0_50;
	mov.b32 	%r355, 0;
$L__BB0_49:
	.pragma "nounroll";
	mul.wide.u32 	%rd135, %r355, 4;
	add.s64 	%rd136, %rd2, %rd135;
	ld.local.v2.u32 	{%r187, %r188}, [%rd136];
	add.s32 	%r189, %r62, %r187;
	mul.wide.s32 	%rd137, %r189, 2;
	add.s64 	%rd138, %rd1, %rd137;
	ld.global.u16 	%rs83, [%rd138];
	add.s32 	%r190, %r355, %r63;
	mul.wide.u32 	%rd139, %r190, 2;
	add.s64 	%rd140, %rd3, %rd139;
	st.local.u16 	[%rd140], %rs83;
	add.s32 	%r191, %r62, %r188;
	mul.wide.s32 	%rd141, %r191, 2;
	add.s64 	%rd142, %rd1, %rd141;
	ld.global.u16 	%rs84, [%rd142];
	st.local.u16 	[%rd140+2], %rs84;
	ld.local.v2.u32 	{%r192, %r193}, [%rd136+8];
	add.s32 	%r194, %r62, %r192;
	mul.wide.s32 	%rd143, %r194, 2;
	add.s64 	%rd144, %rd1, %rd143;
	ld.global.u16 	%rs85, [%rd144];
	st.local.u16 	[%rd140+4], %rs85;
	add.s32 	%r195, %r62, %r193;
	mul.wide.s32 	%rd145, %r195, 2;
	add.s64 	%rd146, %rd1, %rd145;
	ld.global.u16 	%rs86, [%rd146];
	st.local.u16 	[%rd140+6], %rs86;
	ld.local.v2.u32 	{%r196, %r197}, [%rd136+16];
	add.s32 	%r198, %r62, %r196;
	mul.wide.s32 	%rd147, %r198, 2;
	add.s64 	%rd148, %rd1, %rd147;
	ld.global.u16 	%rs87, [%rd148];
	st.local.u16 	[%rd140+8], %rs87;
	add.s32 	%r199, %r62, %r197;
	mul.wide.s32 	%rd149, %r199, 2;
	add.s64 	%rd150, %rd1, %rd149;
	ld.global.u16 	%rs88, [%rd150];
	st.local.u16 	[%rd140+10], %rs88;
	ld.local.v2.u32 	{%r200, %r201}, [%rd136+24];
	add.s32 	%r202, %r62, %r200;
	mul.wide.s32 	%rd151, %r202, 2;
	add.s64 	%rd152, %rd1, %rd151;
	ld.global.u16 	%rs89, [%rd152];
	st.local.u16 	[%rd140+12], %rs89;
	add.s32 	%r203, %r62, %r201;
	mul.wide.s32 	%rd153, %r203, 2;
	add.s64 	%rd154, %rd1, %rd153;
	ld.global.u16 	%rs90, [%rd154];
	st.local.u16 	[%rd140+14], %rs90;
	ld.local.v2.u32 	{%r204, %r205}, [%rd136+32];
	add.s32 	%r206, %r62, %r204;
	mul.wide.s32 	%rd155, %r206, 2;
	add.s64 	%rd156, %rd1, %rd155;
	ld.global.u16 	%rs91, [%rd156];
	st.local.u16 	[%rd140+16], %rs91;
	add.s32 	%r207, %r62, %r205;
	mul.wide.s32 	%rd157, %r207, 2;
	add.s64 	%rd158, %rd1, %rd157;
	ld.global.u16 	%rs92, [%rd158];
	st.local.u16 	[%rd140+18], %rs92;
	ld.local.v2.u32 	{%r208, %r209}, [%rd136+40];
	add.s32 	%r210, %r62, %r208;
	mul.wide.s32 	%rd159, %r210, 2;
	add.s64 	%rd160, %rd1, %rd159;
	ld.global.u16 	%rs93, [%rd160];
	st.local.u16 	[%rd140+20], %rs93;
	add.s32 	%r211, %r62, %r209;
	mul.wide.s32 	%rd161, %r211, 2;
	add.s64 	%rd162, %rd1, %rd161;
	ld.global.u16 	%rs94, [%rd162];
	st.local.u16 	[%rd140+22], %rs94;
	ld.local.v2.u32 	{%r212, %r213}, [%rd136+48];
	add.s32 	%r214, %r62, %r212;
	mul.wide.s32 	%rd163, %r214, 2;
	add.s64 	%rd164, %rd1, %rd163;
	ld.global.u16 	%rs95, [%rd164];
	st.local.u16 	[%rd140+24], %rs95;
	add.s32 	%r215, %r62, %r213;
	mul.wide.s32 	%rd165, %r215, 2;
	add.s64 	%rd166, %rd1, %rd165;
	ld.global.u16 	%rs96, [%rd166];
	st.local.u16 	[%rd140+26], %rs96;
	ld.local.v2.u32 	{%r216, %r217}, [%rd136+56];
	add.s32 	%r218, %r62, %r216;
	mul.wide.s32 	%rd167, %r218, 2;
	add.s64 	%rd168, %rd1, %rd167;
	ld.global.u16 	%rs97, [%rd168];
	st.local.u16 	[%rd140+28], %rs97;
	add.s32 	%r219, %r62, %r217;
	mul.wide.s32 	%rd169, %r219, 2;
	add.s64 	%rd170, %rd1, %rd169;
	ld.global.u16 	%rs98, [%rd170];
	st.local.u16 	[%rd140+30], %rs98;
	add.s32 	%r355, %r355, 16;
	setp.ne.s32 	%p33, %r355, %r59;
	mov.u32 	%r357, %r59;
	@%p33 bra 	$L__BB0_49;
$L__BB0_50:
	setp.eq.s32 	%p34, %r55, 0;
	@%p34 bra 	$L__BB0_60;
	setp.lt.u32 	%p35, %r56, 7;
	@%p35 bra 	$L__BB0_53;
	cvt.u64.u32 	%rd171, %r357;
	mul.wide.u32 	%rd172, %r357, 4;
	add.s64 	%rd173, %rd2, %rd172;
	ld.local.u32 	%r220, [%rd173];
	add.s32 	%r221, %r62, %r220;
	mul.wide.s32 	%rd174, %r221, 2;
	add.s64 	%rd175, %rd1, %rd174;
	ld.global.u16 	%rs99, [%rd175];
	add.s32 	%r222, %r357, %r63;
	mul.wide.u32 	%rd176, %r222, 2;
	add.s64 	%rd177, %rd3, %rd176;
	st.local.u16 	[%rd177], %rs99;
	ld.local.u32 	%r223, [%rd173+4];
	add.s32 	%r224, %r62, %r223;
	mul.wide.s32 	%rd178, %r224, 2;
	add.s64 	%rd179, %rd1, %rd178;
	ld.global.u16 	%rs100, [%rd179];
	cvt.u64.u32 	%rd180, %r63;
	add.s64 	%rd181, %rd171, %rd180;
	shl.b64 	%rd182, %rd181, 1;
	add.s64 	%rd183, %rd3, %rd182;
	st.local.u16 	[%rd183+2], %rs100;
	ld.local.u32 	%r225, [%rd173+8];
	add.s32 	%r226, %r62, %r225;
	mul.wide.s32 	%rd184, %r226, 2;
	add.s64 	%rd185, %rd1, %rd184;
	ld.global.u16 	%rs101, [%rd185];
	st.local.u16 	[%rd183+4], %rs101;
	ld.local.u32 	%r227, [%rd173+12];
	add.s32 	%r228, %r62, %r227;
	mul.wide.s32 	%rd186, %r228, 2;
	add.s64 	%rd187, %rd1, %rd186;
	ld.global.u16 	%rs102, [%rd187];
	st.local.u16 	[%rd183+6], %rs102;
	ld.local.u32 	%r229, [%rd173+16];
	add.s32 	%r230, %r62, %r229;
	mul.wide.s32 	%rd188, %r230, 2;
	add.s64 	%rd189, %rd1, %rd188;
	ld.global.u16 	%rs103, [%rd189];
	st.local.u16 	[%rd183+8], %rs103;
	ld.local.u32 	%r231, [%rd173+20];
	add.s32 	%r232, %r62, %r231;
	mul.wide.s32 	%rd190, %r232, 2;
	add.s64 	%rd191, %rd1, %rd190;
	ld.global.u16 	%rs104, [%rd191];
	st.local.u16 	[%rd183+10], %rs104;
	ld.local.u32 	%r233, [%rd173+24];
	add.s32 	%r234, %r62, %r233;
	mul.wide.s32 	%rd192, %r234, 2;
	add.s64 	%rd193, %rd1, %rd192;
	ld.global.u16 	%rs105, [%rd193];
	st.local.u16 	[%rd183+12], %rs105;
	ld.local.u32 	%r235, [%rd173+28];
	add.s32 	%r236, %r62, %r235;
	mul.wide.s32 	%rd194, %r236, 2;
	add.s64 	%rd195, %rd1, %rd194;
	ld.global.u16 	%rs106, [%rd195];
	st.local.u16 	[%rd183+14], %rs106;
	add.s32 	%r357, %r357, 8;
$L__BB0_53:
	setp.eq.s32 	%p36, %r57, 0;
	@%p36 bra 	$L__BB0_60;
	setp.lt.u32 	%p37, %r58, 3;
	@%p37 bra 	$L__BB0_56;
	cvt.u64.u32 	%rd196, %r357;
	mul.wide.u32 	%rd197, %r357, 4;
	add.s64 	%rd198, %rd2, %rd197;
	ld.local.u32 	%r237, [%rd198];
	add.s32 	%r238, %r62, %r237;
	mul.wide.s32 	%rd199, %r238, 2;
	add.s64 	%rd200, %rd1, %rd199;
	ld.global.u16 	%rs107, [%rd200];
	add.s32 	%r239, %r357, %r63;
	mul.wide.u32 	%rd201, %r239, 2;
	add.s64 	%rd202, %rd3, %rd201;
	st.local.u16 	[%rd202], %rs107;
	ld.local.u32 	%r240, [%rd198+4];
	add.s32 	%r241, %r62, %r240;
	mul.wide.s32 	%rd203, %r241, 2;
	add.s64 	%rd204, %rd1, %rd203;
	ld.global.u16 	%rs108, [%rd204];
	cvt.u64.u32 	%rd205, %r63;
	add.s64 	%rd206, %rd196, %rd205;
	shl.b64 	%rd207, %rd206, 1;
	add.s64 	%rd208, %rd3, %rd207;
	st.local.u16 	[%rd208+2], %rs108;
	ld.local.u32 	%r242, [%rd198+8];
	add.s32 	%r243, %r62, %r242;
	mul.wide.s32 	%rd209, %r243, 2;
	add.s64 	%rd210, %rd1, %rd209;
	ld.global.u16 	%rs109, [%rd210];
	st.local.u16 	[%rd208+4], %rs109;
	ld.local.u32 	%r244, [%rd198+12];
	add.s32 	%r245, %r62, %r244;
	mul.wide.s32 	%rd211, %r245, 2;
	add.s64 	%rd212, %rd1, %rd211;
	ld.global.u16 	%rs110, [%rd212];
	st.local.u16 	[%rd208+6], %rs110;
	add.s32 	%r357, %r357, 4;
$L__BB0_56:
	setp.eq.s32 	%p38, %r60, 0;
	@%p38 bra 	$L__BB0_60;
	setp.eq.s32 	%p39, %r60, 1;
	cvt.u64.u32 	%rd49, %r357;
	mul.wide.u32 	%rd213, %r357, 4;
	add.s64 	%rd50, %rd2, %rd213;
	ld.local.u32 	%r246, [%rd50];
	add.s32 	%r247, %r62, %r246;
	mul.wide.s32 	%rd214, %r247, 2;
	add.s64 	%rd215, %rd1, %rd214;
	ld.global.u16 	%rs111, [%rd215];
	add.s32 	%r248, %r357, %r63;
	mul.wide.u32 	%rd216, %r248, 2;
	add.s64 	%rd217, %rd3, %rd216;
	st.local.u16 	[%rd217], %rs111;
	@%p39 bra 	$L__BB0_60;
	setp.eq.s32 	%p40, %r60, 2;
	ld.local.u32 	%r249, [%rd50+4];
	add.s32 	%r250, %r62, %r249;
	mul.wide.s32 	%rd218, %r250, 2;
	add.s64 	%rd219, %rd1, %rd218;
	ld.global.u16 	%rs112, [%rd219];
	cvt.u64.u32 	%rd220, %r63;
	add.s64 	%rd221, %rd49, %rd220;
	shl.b64 	%rd222, %rd221, 1;
	add.s64 	%rd51, %rd3, %rd222;
	st.local.u16 	[%rd51+2], %rs112;
	@%p40 bra 	$L__BB0_60;
	ld.local.u32 	%r251, [%rd50+8];
	add.s32 	%r252, %r62, %r251;
	mul.wide.s32 	%rd223, %r252, 2;
	add.s64 	%rd224, %rd1, %rd223;
	ld.global.u16 	%rs113, [%rd224];
	st.local.u16 	[%rd51+4], %rs113;
$L__BB0_60:
	add.s32 	%r354, %r354, 1;
	setp.ne.s32 	%p41, %r354, %r129;
	@%p41 bra 	$L__BB0_47;
$L__BB0_61:
	ld.param.u64 	%rd324, [_Z15examine_subsetsiilPsS_l_param_4];
	setp.lt.s32 	%p42, %r129, 1;
	cvta.to.global.u64 	%rd225, %rd324;
	mul.wide.s32 	%rd226, %r1, 2;
	add.s64 	%rd52, %rd225, %rd226;
	mov.b16 	%rs115, 1;
	st.global.u16 	[%rd52], %rs115;
	mov.b16 	%rs324, 0;
	@%p42 bra 	$L__BB0_74;
	and.b32  	%r72, %r129, 15;
	setp.lt.u32 	%p43, %r17, 15;
	mov.b32 	%r359, 0;
	mov.b16 	%rs324, 0;
	@%p43 bra 	$L__BB0_65;
	and.b32  	%r359, %r129, 2147483632;
	mov.b32 	%r364, 0;
	mov.b16 	%rs324, 0;
$L__BB0_64:
	.pragma "nounroll";
	mul.wide.u32 	%rd227, %r364, 2;
	add.s64 	%rd228, %rd3, %rd227;
	ld.local.v4.u16 	{%rs119, %rs120, %rs121, %rs122}, [%rd228];
	add.s16 	%rs123, %rs119, %rs324;
	add.s16 	%rs124, %rs120, %rs123;
	add.s16 	%rs125, %rs121, %rs124;
	add.s16 	%rs126, %rs122, %rs125;
	ld.local.v4.u16 	{%rs127, %rs128, %rs129, %rs130}, [%rd228+8];
	add.s16 	%rs131, %rs127, %rs126;
	add.s16 	%rs132, %rs128, %rs131;
	add.s16 	%rs133, %rs129, %rs132;
	add.s16 	%rs134, %rs130, %rs133;
	ld.local.v4.u16 	{%rs135, %rs136, %rs137, %rs138}, [%rd228+16];
	add.s16 	%rs139, %rs135, %rs134;
	add.s16 	%rs140, %rs136, %rs139;
	add.s16 	%rs141, %rs137, %rs140;
	add.s16 	%rs142, %rs138, %rs141;
	ld.local.v4.u16 	{%rs143, %rs144, %rs145, %rs146}, [%rd228+24];
	add.s16 	%rs147, %rs143, %rs142;
	add.s16 	%rs148, %rs144, %rs147;
	add.s16 	%rs149, %rs145, %rs148;
	add.s16 	%rs324, %rs146, %rs149;
	add.s32 	%r364, %r364, 16;
	setp.eq.s32 	%p44, %r364, %r359;
	@%p44 bra 	$L__BB0_65;
	bra.uni 	$L__BB0_64;
$L__BB0_65:
	setp.eq.s32 	%p45, %r72, 0;
	@%p45 bra 	$L__BB0_74;
	and.b32  	%r75, %r129, 7;
	setp.lt.u32 	%p46, %r72, 8;
	@%p46 bra 	$L__BB0_68;
	mul.wide.u32 	%rd229, %r359, 2;
	add.s64 	%rd230, %rd3, %rd229;
	ld.local.u16 	%rs151, [%rd230];
	add.s16 	%rs152, %rs151, %rs324;
	ld.local.u16 	%rs153, [%rd230+2];
	add.s16 	%rs154, %rs153, %rs152;
	ld.local.u16 	%rs155, [%rd230+4];
	add.s16 	%rs156, %rs155, %rs154;
	ld.local.u16 	%rs157, [%rd230+6];
	add.s16 	%rs158, %rs157, %rs156;
	ld.local.u16 	%rs159, [%rd230+8];
	add.s16 	%rs160, %rs159, %rs158;
	ld.local.u16 	%rs161, [%rd230+10];
	add.s16 	%rs162, %rs161, %rs160;
	ld.local.u16 	%rs163, [%rd230+12];
	add.s16 	%rs164, %rs163, %rs162;
	ld.local.u16 	%rs165, [%rd230+14];
	add.s16 	%rs324, %rs165, %rs164;
	add.s32 	%r359, %r359, 8;
$L__BB0_68:
	setp.eq.s32 	%p47, %r75, 0;
	@%p47 bra 	$L__BB0_74;
	and.b32  	%r78, %r129, 3;
	setp.lt.u32 	%p48, %r75, 4;
	@%p48 bra 	$L__BB0_71;
	mul.wide.u32 	%rd231, %r359, 2;
	add.s64 	%rd232, %rd3, %rd231;
	ld.local.u16 	%rs167, [%rd232];
	add.s16 	%rs168, %rs167, %rs324;
	ld.local.u16 	%rs169, [%rd232+2];
	add.s16 	%rs170, %rs169, %rs168;
	ld.local.u16 	%rs171, [%rd232+4];
	add.s16 	%rs172, %rs171, %rs170;
	ld.local.u16 	%rs173, [%rd232+6];
	add.s16 	%rs324, %rs173, %rs172;
	add.s32 	%r359, %r359, 4;
$L__BB0_71:
	setp.eq.s32 	%p49, %r78, 0;
	@%p49 bra 	$L__BB0_74;
	mov.b32 	%r363, 0;
$L__BB0_73:
	.pragma "nounroll";
	mul.wide.u32 	%rd233, %r359, 2;
	add.s64 	%rd234, %rd3, %rd233;
	ld.local.u16 	%rs174, [%rd234];
	add.s16 	%rs324, %rs174, %rs324;
	add.s32 	%r359, %r359, 1;
	add.s32 	%r363, %r363, 1;
	setp.ne.s32 	%p50, %r363, %r78;
	@%p50 bra 	$L__BB0_73;
$L__BB0_74:
	setp.lt.s32 	%p51, %r129, 2;
	@%p51 bra 	$L__BB0_93;
	and.b32  	%r85, %r129, 15;
	add.s32 	%r86, %r85, -1;
	and.b32  	%r87, %r129, 7;
	add.s32 	%r88, %r87, -1;
	and.b32  	%r89, %r129, 2147483632;
	and.b32  	%r90, %r129, 3;
	mov.b32 	%r365, 1;
	mov.b16 	%rs335, 1;
$L__BB0_76:
	setp.lt.u32 	%p52, %r17, 15;
	mul.lo.s32 	%r94, %r365, %r129;
	mov.b32 	%r368, 0;
	mov.b16 	%rs334, 0;
	@%p52 bra 	$L__BB0_79;
	mov.b32 	%r366, 0;
	mov.b16 	%rs334, 0;
$L__BB0_78:
	.pragma "nounroll";
	add.s32 	%r259, %r366, %r94;
	mul.wide.u32 	%rd235, %r259, 2;
	add.s64 	%rd236, %rd3, %rd235;
	ld.local.u16 	%rs179, [%rd236];
	add.s16 	%rs180, %rs179, %rs334;
	ld.local.u16 	%rs181, [%rd236+2];
	add.s16 	%rs182, %rs181, %rs180;
	ld.local.u16 	%rs183, [%rd236+4];
	add.s16 	%rs184, %rs183, %rs182;
	ld.local.u16 	%rs185, [%rd236+6];
	add.s16 	%rs186, %rs185, %rs184;
	ld.local.u16 	%rs187, [%rd236+8];
	add.s16 	%rs188, %rs187, %rs186;
	ld.local.u16 	%rs189, [%rd236+10];
	add.s16 	%rs190, %rs189, %rs188;
	ld.local.u16 	%rs191, [%rd236+12];
	add.s16 	%rs192, %rs191, %rs190;
	ld.local.u16 	%rs193, [%rd236+14];
	add.s16 	%rs194, %rs193, %rs192;
	ld.local.u16 	%rs195, [%rd236+16];
	add.s16 	%rs196, %rs195, %rs194;
	ld.local.u16 	%rs197, [%rd236+18];
	add.s16 	%rs198, %rs197, %rs196;
	ld.local.u16 	%rs199, [%rd236+20];
	add.s16 	%rs200, %rs199, %rs198;
	ld.local.u16 	%rs201, [%rd236+22];
	add.s16 	%rs202, %rs201, %rs200;
	ld.local.u16 	%rs203, [%rd236+24];
	add.s16 	%rs204, %rs203, %rs202;
	ld.local.u16 	%rs205, [%rd236+26];
	add.s16 	%rs206, %rs205, %rs204;
	ld.local.u16 	%rs207, [%rd236+28];
	add.s16 	%rs208, %rs207, %rs206;
	ld.local.u16 	%rs209, [%rd236+30];
	add.s16 	%rs334, %rs209, %rs208;
	add.s32 	%r366, %r366, 16;
	setp.ne.s32 	%p53, %r366, %r89;
	mov.u32 	%r368, %r89;
	@%p53 bra 	$L__BB0_78;
$L__BB0_79:
	setp.eq.s32 	%p54, %r85, 0;
	@%p54 bra 	$L__BB0_89;
	setp.lt.u32 	%p55, %r86, 7;
	@%p55 bra 	$L__BB0_82;
	add.s32 	%r260, %r368, %r94;
	mul.wide.u32 	%rd237, %r260, 2;
	add.s64 	%rd238, %rd3, %rd237;
	ld.local.u16 	%rs211, [%rd238];
	add.s16 	%rs212, %rs211, %rs334;
	cvt.u64.u32 	%rd239, %r94;
	cvt.u64.u32 	%rd240, %r368;
	add.s64 	%rd241, %rd240, %rd239;
	shl.b64 	%rd242, %rd241, 1;
	add.s64 	%rd243, %rd3, %rd242;
	ld.local.u16 	%rs213, [%rd243+2];
	add.s16 	%rs214, %rs213, %rs212;
	ld.local.u16 	%rs215, [%rd243+4];
	add.s16 	%rs216, %rs215, %rs214;
	ld.local.u16 	%rs217, [%rd243+6];
	add.s16 	%rs218, %rs217, %rs216;
	ld.local.u16 	%rs219, [%rd243+8];
	add.s16 	%rs220, %rs219, %rs218;
	ld.local.u16 	%rs221, [%rd243+10];
	add.s16 	%rs222, %rs221, %rs220;
	ld.local.u16 	%rs223, [%rd243+12];
	add.s16 	%rs224, %rs223, %rs222;
	ld.local.u16 	%rs225, [%rd243+14];
	add.s16 	%rs334, %rs225, %rs224;
	add.s32 	%r368, %r368, 8;
$L__BB0_82:
	setp.eq.s32 	%p56, %r87, 0;
	@%p56 bra 	$L__BB0_89;
	setp.lt.u32 	%p57, %r88, 3;
	@%p57 bra 	$L__BB0_85;
	add.s32 	%r261, %r368, %r94;
	mul.wide.u32 	%rd244, %r261, 2;
	add.s64 	%rd245, %rd3, %rd244;
	ld.local.u16 	%rs227, [%rd245];
	add.s16 	%rs228, %rs227, %rs334;
	cvt.u64.u32 	%rd246, %r94;
	cvt.u64.u32 	%rd247, %r368;
	add.s64 	%rd248, %rd247, %rd246;
	shl.b64 	%rd249, %rd248, 1;
	add.s64 	%rd250, %rd3, %rd249;
	ld.local.u16 	%rs229, [%rd250+2];
	add.s16 	%rs230, %rs229, %rs228;
	ld.local.u16 	%rs231, [%rd250+4];
	add.s16 	%rs232, %rs231, %rs230;
	ld.local.u16 	%rs233, [%rd250+6];
	add.s16 	%rs334, %rs233, %rs232;
	add.s32 	%r368, %r368, 4;
$L__BB0_85:
	setp.eq.s32 	%p58, %r90, 0;
	@%p58 bra 	$L__BB0_89;
	setp.eq.s32 	%p59, %r90, 1;
	add.s32 	%r262, %r368, %r94;
	mul.wide.u32 	%rd251, %r262, 2;
	add.s64 	%rd252, %rd3, %rd251;
	ld.local.u16 	%rs234, [%rd252];
	add.s16 	%rs334, %rs234, %rs334;
	@%p59 bra 	$L__BB0_89;
	setp.eq.s32 	%p60, %r90, 2;
	cvt.u64.u32 	%rd253, %r94;
	cvt.u64.u32 	%rd254, %r368;
	add.s64 	%rd255, %rd254, %rd253;
	shl.b64 	%rd256, %rd255, 1;
	add.s64 	%rd53, %rd3, %rd256;
	ld.local.u16 	%rs235, [%rd53+2];
	add.s16 	%rs334, %rs235, %rs334;
	@%p60 bra 	$L__BB0_89;
	ld.local.u16 	%rs236, [%rd53+4];
	add.s16 	%rs334, %rs236, %rs334;
$L__BB0_89:
	setp.eq.s16 	%p61, %rs334, %rs324;
	@%p61 bra 	$L__BB0_91;
	mov.b16 	%rs335, -1;
	st.global.u16 	[%rd52], %rs335;
$L__BB0_91:
	add.s32 	%r365, %r365, 1;
	setp.ne.s32 	%p62, %r365, %r129;
	@%p62 bra 	$L__BB0_76;
	setp.ne.s16 	%p63, %rs335, 1;
	@%p63 bra 	$L__BB0_134;
$L__BB0_93:
	mov.b16 	%rs238, 2;
	st.global.u16 	[%rd52], %rs238;
	setp.lt.s32 	%p64, %r128, 1;
	@%p64 bra 	$L__BB0_134;
	setp.lt.s32 	%p65, %r129, 1;
	shr.u32 	%r263, %r129, 31;
	add.s32 	%r264, %r129, %r263;
	shr.s32 	%r103, %r264, 1;
	@%p65 bra 	$L__BB0_115;
	and.b32  	%r104, %r129, 15;
	and.b32  	%r105, %r129, 7;
	and.b32  	%r106, %r129, 2147483632;
	and.b32  	%r107, %r129, 3;
	neg.s32 	%r108, %r106;
	mov.b32 	%r370, 0;
	mov.b16 	%rs353, 2;
	add.s64 	%rd54, %rd2, 32;
$L__BB0_96:
	setp.lt.u32 	%p82, %r17, 15;
	mul.lo.s32 	%r110, %r370, %r128;
	mov.b32 	%r373, 0;
	mov.b16 	%rs352, 0;
	mov.u16 	%rs351, %rs352;
	@%p82 bra 	$L__BB0_99;
	mov.b16 	%rs352, 0;
	mov.u64 	%rd348, %rd54;
	mov.u32 	%r371, %r108;
$L__BB0_98:
	.pragma "nounroll";
	ld.local.v2.u32 	{%r269, %r270}, [%rd348+-32];
	add.s32 	%r271, %r269, %r110;
	mul.wide.s32 	%rd257, %r271, 2;
	add.s64 	%rd258, %rd1, %rd257;
	ld.global.u16 	%rs250, [%rd258];
	add.s16 	%rs251, %rs250, %rs351;
	setp.eq.s32 	%p83, %r370, %r269;
	add.s32 	%r272, %r270, %r110;
	mul.wide.s32 	%rd259, %r272, 2;
	add.s64 	%rd260, %rd1, %rd259;
	ld.global.u16 	%rs252, [%rd260];
	add.s16 	%rs253, %rs252, %rs251;
	setp.eq.s32 	%p84, %r370, %r270;
	or.pred  	%p85, %p83, %p84;
	ld.local.v2.u32 	{%r273, %r274}, [%rd348+-24];
	add.s32 	%r275, %r273, %r110;
	mul.wide.s32 	%rd261, %r275, 2;
	add.s64 	%rd262, %rd1, %rd261;
	ld.global.u16 	%rs254, [%rd262];
	add.s16 	%rs255, %rs254, %rs253;
	setp.eq.s32 	%p86, %r370, %r273;
	or.pred  	%p87, %p85, %p86;
	add.s32 	%r276, %r274, %r110;
	mul.wide.s32 	%rd263, %r276, 2;
	add.s64 	%rd264, %rd1, %rd263;
	ld.global.u16 	%rs256, [%rd264];
	add.s16 	%rs257, %rs256, %rs255;
	setp.eq.s32 	%p88, %r370, %r274;
	or.pred  	%p89, %p87, %p88;
	ld.local.v2.u32 	{%r277, %r278}, [%rd348+-16];
	add.s32 	%r279, %r277, %r110;
	mul.wide.s32 	%rd265, %r279, 2;
	add.s64 	%rd266, %rd1, %rd265;
	ld.global.u16 	%rs258, [%rd266];
	add.s16 	%rs259, %rs258, %rs257;
	setp.eq.s32 	%p90, %r370, %r277;
	or.pred  	%p91, %p89, %p90;
	add.s32 	%r280, %r278, %r110;
	mul.wide.s32 	%rd267, %r280, 2;
	add.s64 	%rd268, %rd1, %rd267;
	ld.global.u16 	%rs260, [%rd268];
	add.s16 	%rs261, %rs260, %rs259;
	setp.eq.s32 	%p92, %r370, %r278;
	or.pred  	%p93, %p91, %p92;
	ld.local.v2.u32 	{%r281, %r282}, [%rd348+-8];
	add.s32 	%r283, %r281, %r110;
	mul.wide.s32 	%rd269, %r283, 2;
	add.s64 	%rd270, %rd1, %rd269;
	ld.global.u16 	%rs262, [%rd270];
	add.s16 	%rs263, %rs262, %rs261;
	setp.eq.s32 	%p94, %r370, %r281;
	or.pred  	%p95, %p93, %p94;
	add.s32 	%r284, %r282, %r110;
	mul.wide.s32 	%rd271, %r284, 2;
	add.s64 	%rd272, %rd1, %rd271;
	ld.global.u16 	%rs264, [%rd272];
	add.s16 	%rs265, %rs264, %rs263;
	setp.eq.s32 	%p97, %r370, %r282;
	ld.local.v2.u32 	{%r285, %r286}, [%rd348];
	add.s32 	%r287, %r285, %r110;
	mul.wide.s32 	%rd273, %r287, 2;
	add.s64 	%rd274, %rd1, %rd273;
	ld.global.u16 	%rs266, [%rd274];
	add.s16 	%rs267, %rs266, %rs265;
	setp.eq.s32 	%p98, %r370, %r285;
	or.pred  	%p99, %p97, %p98;
	add.s32 	%r288, %r286, %r110;
	mul.wide.s32 	%rd275, %r288, 2;
	add.s64 	%rd276, %rd1, %rd275;
	ld.global.u16 	%rs268, [%rd276];
	add.s16 	%rs269, %rs268, %rs267;
	setp.eq.s32 	%p100, %r370, %r286;
	or.pred  	%p101, %p99, %p100;
	ld.local.v2.u32 	{%r289, %r290}, [%rd348+8];
	add.s32 	%r291, %r289, %r110;
	mul.wide.s32 	%rd277, %r291, 2;
	add.s64 	%rd278, %rd1, %rd277;
	ld.global.u16 	%rs270, [%rd278];
	add.s16 	%rs271, %rs270, %rs269;
	setp.eq.s32 	%p102, %r370, %r289;
	or.pred  	%p103, %p101, %p102;
	add.s32 	%r292, %r290, %r110;
	mul.wide.s32 	%rd279, %r292, 2;
	add.s64 	%rd280, %rd1, %rd279;
	ld.global.u16 	%rs272, [%rd280];
	add.s16 	%rs273, %rs272, %rs271;
	setp.eq.s32 	%p104, %r370, %r290;
	or.pred  	%p105, %p103, %p104;
	ld.local.v2.u32 	{%r293, %r294}, [%rd348+16];
	add.s32 	%r295, %r293, %r110;
	mul.wide.s32 	%rd281, %r295, 2;
	add.s64 	%rd282, %rd1, %rd281;
	ld.global.u16 	%rs274, [%rd282];
	add.s16 	%rs275, %rs274, %rs273;
	setp.eq.s32 	%p106, %r370, %r293;
	or.pred  	%p107, %p105, %p106;
	add.s32 	%r296, %r294, %r110;
	mul.wide.s32 	%rd283, %r296, 2;
	add.s64 	%rd284, %rd1, %rd283;
	ld.global.u16 	%rs276, [%rd284];
	add.s16 	%rs277, %rs276, %rs275;
	setp.eq.s32 	%p108, %r370, %r294;
	or.pred  	%p109, %p107, %p108;
	ld.local.v2.u32 	{%r297, %r298}, [%rd348+24];
	add.s32 	%r299, %r297, %r110;
	mul.wide.s32 	%rd285, %r299, 2;
	add.s64 	%rd286, %rd1, %rd285;
	ld.global.u16 	%rs278, [%rd286];
	add.s16 	%rs279, %rs278, %rs277;
	setp.eq.s32 	%p111, %r370, %r297;
	add.s32 	%r300, %r298, %r110;
	mul.wide.s32 	%rd287, %r300, 2;
	add.s64 	%rd288, %rd1, %rd287;
	ld.global.u16 	%rs280, [%rd288];
	add.s16 	%rs351, %rs280, %rs279;
	setp.eq.s32 	%p112, %r370, %r298;
	selp.b16 	%rs281, 1, %rs352, %p95;
	selp.b16 	%rs282, 1, %rs281, %p109;
	selp.b16 	%rs283, 1, %rs282, %p112;
	selp.b16 	%rs352, 1, %rs283, %p111;
	add.s32 	%r371, %r371, 16;
	add.s64 	%rd348, %rd348, 64;
	setp.ne.s32 	%p113, %r371, 0;
	mov.u32 	%r373, %r106;
	@%p113 bra 	$L__BB0_98;
$L__BB0_99:
	setp.eq.s32 	%p114, %r104, 0;
	@%p114 bra 	$L__BB0_109;
	add.s32 	%r301, %r104, -1;
	setp.lt.u32 	%p115, %r301, 7;
	@%p115 bra 	$L__BB0_102;
	mul.wide.u32 	%rd289, %r373, 4;
	add.s64 	%rd290, %rd2, %rd289;
	ld.local.u32 	%r302, [%rd290];
	add.s32 	%r303, %r302, %r110;
	mul.wide.s32 	%rd291, %r303, 2;
	add.s64 	%rd292, %rd1, %rd291;
	ld.global.u16 	%rs285, [%rd292];
	add.s16 	%rs286, %rs285, %rs351;
	setp.eq.s32 	%p116, %r370, %r302;
	ld.local.u32 	%r304, [%rd290+4];
	add.s32 	%r305, %r304, %r110;
	mul.wide.s32 	%rd293, %r305, 2;
	add.s64 	%rd294, %rd1, %rd293;
	ld.global.u16 	%rs287, [%rd294];
	add.s16 	%rs288, %rs287, %rs286;
	setp.eq.s32 	%p117, %r370, %r304;
	or.pred  	%p118, %p116, %p117;
	ld.local.u32 	%r306, [%rd290+8];
	add.s32 	%r307, %r306, %r110;
	mul.wide.s32 	%rd295, %r307, 2;
	add.s64 	%rd296, %rd1, %rd295;
	ld.global.u16 	%rs289, [%rd296];
	add.s16 	%rs290, %rs289, %rs288;
	setp.eq.s32 	%p119, %r370, %r306;
	or.pred  	%p120, %p118, %p119;
	ld.local.u32 	%r308, [%rd290+12];
	add.s32 	%r309, %r308, %r110;
	mul.wide.s32 	%rd297, %r309, 2;
	add.s64 	%rd298, %rd1, %rd297;
	ld.global.u16 	%rs291, [%rd298];
	add.s16 	%rs292, %rs291, %rs290;
	setp.eq.s32 	%p121, %r370, %r308;
	or.pred  	%p122, %p120, %p121;
	ld.local.u32 	%r310, [%rd290+16];
	add.s32 	%r311, %r310, %r110;
	mul.wide.s32 	%rd299, %r311, 2;
	add.s64 	%rd300, %rd1, %rd299;
	ld.global.u16 	%rs293, [%rd300];
	add.s16 	%rs294, %rs293, %rs292;
	setp.eq.s32 	%p123, %r370, %r310;
	or.pred  	%p124, %p122, %p123;
	ld.local.u32 	%r312, [%rd290+20];
	add.s32 	%r313, %r312, %r110;
	mul.wide.s32 	%rd301, %r313, 2;
	add.s64 	%rd302, %rd1, %rd301;
	ld.global.u16 	%rs295, [%rd302];
	add.s16 	%rs296, %rs295, %rs294;
	setp.eq.s32 	%p125, %r370, %r312;
	or.pred  	%p126, %p124, %p125;
	ld.local.u32 	%r314, [%rd290+24];
	add.s32 	%r315, %r314, %r110;
	mul.wide.s32 	%rd303, %r315, 2;
	add.s64 	%rd304, %rd1, %rd303;
	ld.global.u16 	%rs297, [%rd304];
	add.s16 	%rs298, %rs297, %rs296;
	setp.eq.s32 	%p127, %r370, %r314;
	or.pred  	%p128, %p126, %p127;
	ld.local.u32 	%r316, [%rd290+28];
	add.s32 	%r317, %r316, %r110;
	mul.wide.s32 	%rd305, %r317, 2;
	add.s64 	%rd306, %rd1, %rd305;
	ld.global.u16 	%rs299, [%rd306];
	add.s16 	%rs351, %rs299, %rs298;
	setp.eq.s32 	%p130, %r370, %r316;
	selp.b16 	%rs300, 1, %rs352, %p128;
	selp.b16 	%rs352, 1, %rs300, %p130;
	add.s32 	%r373, %r373, 8;
$L__BB0_102:
	setp.eq.s32 	%p131, %r105, 0;
	@%p131 bra 	$L__BB0_109;
	add.s32 	%r318, %r105, -1;
	setp.lt.u32 	%p132, %r318, 3;
	@%p132 bra 	$L__BB0_105;
	mul.wide.u32 	%rd307, %r373, 4;
	add.s64 	%rd308, %rd2, %rd307;
	ld.local.u32 	%r319, [%rd308];
	add.s32 	%r320, %r319, %r110;
	mul.wide.s32 	%rd309, %r320, 2;
	add.s64 	%rd310, %rd1, %rd309;
	ld.global.u16 	%rs302, [%rd310];
	add.s16 	%rs303, %rs302, %rs351;
	setp.eq.s32 	%p133, %r370, %r319;
	ld.local.u32 	%r321, [%rd308+4];
	add.s32 	%r322, %r321, %r110;
	mul.wide.s32 	%rd311, %r322, 2;
	add.s64 	%rd312, %rd1, %rd311;
	ld.global.u16 	%rs304, [%rd312];
	add.s16 	%rs305, %rs304, %rs303;
	setp.eq.s32 	%p134, %r370, %r321;
	ld.local.u32 	%r323, [%rd308+8];
	add.s32 	%r324, %r323, %r110;
	mul.wide.s32 	%rd313, %r324, 2;
	add.s64 	%rd314, %rd1, %rd313;
	ld.global.u16 	%rs306, [%rd314];
	add.s16 	%rs307, %rs306, %rs305;
	setp.eq.s32 	%p135, %r370, %r323;
	ld.local.u32 	%r325, [%rd308+12];
	add.s32 	%r326, %r325, %r110;
	mul.wide.s32 	%rd315, %r326, 2;
	add.s64 	%rd316, %rd1, %rd315;
	ld.global.u16 	%rs308, [%rd316];
	add.s16 	%rs351, %rs308, %rs307;
	setp.eq.s32 	%p136, %r370, %r325;
	selp.b16 	%rs309, 1, %rs352, %p136;
	selp.b16 	%rs310, 1, %rs309, %p135;
	selp.b16 	%rs311, 1, %rs310, %p134;
	selp.b16 	%rs352, 1, %rs311, %p133;
	add.s32 	%r373, %r373, 4;
$L__BB0_105:
	setp.eq.s32 	%p137, %r107, 0;
	@%p137 bra 	$L__BB0_109;
	setp.eq.s32 	%p138, %r107, 1;
	mul.wide.u32 	%rd317, %r373, 4;
	add.s64 	%rd57, %rd2, %rd317;
	ld.local.u32 	%r327, [%rd57];
	add.s32 	%r328, %r327, %r110;
	mul.wide.s32 	%rd318, %r328, 2;
	add.s64 	%rd319, %rd1, %rd318;
	ld.global.u16 	%rs312, [%rd319];
	add.s16 	%rs351, %rs312, %rs351;
	setp.eq.s32 	%p139, %r370, %r327;
	selp.b16 	%rs352, 1, %rs352, %p139;
	@%p138 bra 	$L__BB0_109;
	setp.eq.s32 	%p140, %r107, 2;
	ld.local.u32 	%r329, [%rd57+4];
	add.s32 	%r330, %r329, %r110;
	mul.wide.s32 	%rd320, %r330, 2;
	add.s64 	%rd321, %rd1, %rd320;
	ld.global.u16 	%rs313, [%rd321];
	add.s16 	%rs351, %rs313, %rs351;
	setp.eq.s32 	%p141, %r370, %r329;
	selp.b16 	%rs352, 1, %rs352, %p141;
	@%p140 bra 	$L__BB0_109;
	ld.local.u32 	%r331, [%rd57+8];
	add.s32 	%r332, %r331, %r110;
	mul.wide.s32 	%rd322, %r332, 2;
	add.s64 	%rd323, %rd1, %rd322;
	ld.global.u16 	%rs314, [%rd323];
	add.s16 	%rs351, %rs314, %rs351;
	setp.eq.s32 	%p142, %r370, %r331;
	selp.b16 	%rs352, 1, %rs352, %p142;
$L__BB0_109:
	setp.ne.s16 	%p143, %rs352, 0;
	@%p143 bra 	$L__BB0_114;
	setp.eq.s16 	%p144, %rs351, 0;
	cvt.s32.s16 	%r118, %rs351;
	setp.eq.s32 	%p145, %r129, %r118;
	or.pred  	%p146, %p144, %p145;
	setp.eq.s32 	%p147, %r103, %r118;
	or.pred  	%p148, %p147, %p146;
	@%p148 bra 	$L__BB0_112;
	mov.b16 	%rs353, 0;
	st.global.u16 	[%rd52], %rs353;
	bra.uni 	$L__BB0_114;
$L__BB0_112:
	setp.ne.s32 	%p149, %r103, %r118;
	setp.ne.s16 	%p150, %rs353, 2;
	or.pred  	%p151, %p149, %p150;
	@%p151 bra 	$L__BB0_114;
	mov.b16 	%rs353, 1;
	st.global.u16 	[%rd52], %rs353;
$L__BB0_114:
	add.s32 	%r370, %r370, 1;
	setp.eq.s32 	%p152, %r370, %r128;
	@%p152 bra 	$L__BB0_134;
	bra.uni 	$L__BB0_96;
$L__BB0_115:
	and.b32  	%r120, %r128, 3;
	setp.lt.u32 	%p66, %r128, 4;
	mov.b16 	%rs366, 2;
	@%p66 bra 	$L__BB0_129;
	and.b32  	%r121, %r128, 2147483644;
	add.s32 	%r122, %r129, 1;
	mov.b32 	%r375, 0;
	mov.b16 	%rs366, 2;
$L__BB0_117:
	setp.gt.u32 	%p67, %r122, 2;
	setp.ne.s16 	%p68, %rs366, 2;
	or.pred  	%p69, %p67, %p68;
	@%p69 bra 	$L__BB0_119;
	mov.b16 	%rs366, 1;
	st.global.u16 	[%rd52], %rs366;
$L__BB0_119:
	setp.gt.u32 	%p70, %r122, 2;
	@%p70 bra 	$L__BB0_122;
	setp.ne.s16 	%p71, %rs366, 2;
	@%p71 bra 	$L__BB0_122;
	mov.b16 	%rs366, 1;
	st.global.u16 	[%rd52], %rs366;
$L__BB0_122:
	setp.gt.u32 	%p72, %r122, 2;
	@%p72 bra 	$L__BB0_125;
	setp.ne.s16 	%p73, %rs366, 2;
	@%p73 bra 	$L__BB0_125;
	mov.b16 	%rs366, 1;
	st.global.u16 	[%rd52], %rs366;
$L__BB0_125:
	setp.gt.u32 	%p74, %r122, 2;
	@%p74 bra 	$L__BB0_128;
	setp.ne.s16 	%p75, %rs366, 2;
	@%p75 bra 	$L__BB0_128;
	mov.b16 	%rs366, 1;
	st.global.u16 	[%rd52], %rs366;
$L__BB0_128:
	add.s32 	%r375, %r375, 4;
	setp.ne.s32 	%p76, %r375, %r121;
	@%p76 bra 	$L__BB0_117;
$L__BB0_129:
	setp.eq.s32 	%p77, %r120, 0;
	@%p77 bra 	$L__BB0_134;
	add.s32 	%r125, %r129, 1;
	mov.b32 	%r376, 0;
$L__BB0_131:
	.pragma "nounroll";
	setp.gt.u32 	%p78, %r125, 2;
	setp.ne.s16 	%p79, %rs366, 2;
	or.pred  	%p80, %p78, %p79;
	@%p80 bra 	$L__BB0_133;
	mov.b16 	%rs366, 1;
	st.global.u16 	[%rd52], %rs366;
$L__BB0_133:
	add.s32 	%r376, %r376, 1;
	setp.ne.s32 	%p81, %r376, %r120;
	@%p81 bra 	$L__BB0_131;
$L__BB0_134:
	ret;

}


// ===== COMPILED SASS (sm_100) =====

	.target	sm_100

	.elftype	@"ET_EXEC"


//--------------------- .note.nv.tkinfo           --------------------------
	.section	.note.nv.tkinfo,"",@"SHT_NOTE"
	.sectionflags	@"SHF_NOTE_NV_TKINFO"
	.tkinfo
        /*0018*/ 	.word	0x00000002
        /*0030*/ 	.string	""
        /*0030*/ 	.string	"ptxas"
        /*0030*/ 	.string	"Cuda compilation tools, release 13.0, V13.0.88"
        /*0030*/ 	.string	"Build cuda_13.0.r13.0/compiler.36424714_0"
        /*0030*/ 	.string	"-arch sm_100 -m 64 "



//--------------------- .note.nv.cuinfo           --------------------------
	.section	.note.nv.cuinfo,"",@"SHT_NOTE"
	.sectionflags	@"SHF_NOTE_NV_CUINFO"
        /*0018*/ 	.short	0x0002
        /*001a*/ 	.short	0x0064
        /*001c*/ 	.short	0x0082
	.zero		2


//--------------------- .nv.info                  --------------------------
	.section	.nv.info,"",@"SHT_CUDA_INFO"
	.align	4


	//----- nvinfo : EIATTR_REGCOUNT
	.align		4
        /*0000*/ 	.byte	0x04, 0x2f
        /*0002*/ 	.short	(.L_1 - .L_0)
	.align		4
.L_0:
        /*0004*/ 	.word	index@(_Z15examine_subsetsiilPsS_l)
        /*0008*/ 	.word	0x00000020


	//----- nvinfo : EIATTR_FRAME_SIZE
	.align		4
.L_1:
        /*000c*/ 	.byte	0x04, 0x11
        /*000e*/ 	.short	(.L_3 - .L_2)
	.align		4
.L_2:
        /*0010*/ 	.word	index@($__internal_0_$__cuda_sm20_div_s64)
        /*0014*/ 	.word	0x000000f0


	//----- nvinfo : EIATTR_FRAME_SIZE
	.align		4
.L_3:
        /*0018*/ 	.byte	0x04, 0x11
        /*001a*/ 	.short	(.L_5 - .L_4)
	.align		4
.L_4:
        /*001c*/ 	.word	index@(_Z15examine_subsetsiilPsS_l)
        /*0020*/ 	.word	0x000000f0


	//----- nvinfo : EIATTR_MIN_STACK_SIZE
	.align		4
.L_5:
        /*0024*/ 	.byte	0x04, 0x12
        /*0026*/ 	.short	(.L_7 - .L_6)
	.align		4
.L_6:
        /*0028*/ 	.word	index@(_Z15examine_subsetsiilPsS_l)
        /*002c*/ 	.word	0x000000f0
.L_7:


//--------------------- .nv.compat                --------------------------
	.section	.nv.compat,"",@"SHT_CUDA_COMPAT_INFO"
	.align	4
        /*0000*/ 	.byte	0x02, 0x09, 0x00, 0x00, 0x02, 0x02, 0x01, 0x00, 0x02, 0x05, 0x05, 0x00, 0x03, 0x07, 0x01, 0x01
        /*0010*/ 	.byte	0x02, 0x03, 0x00, 0x00, 0x02, 0x06, 0x01, 0x00, 0x04, 0x0b, 0x08, 0x00, 0x09, 0x00, 0x00, 0x00
        /*0020*/ 	.byte	0x00, 0x00, 0x00, 0x00


//--------------------- .nv.info._Z15examine_subsetsiilPsS_l --------------------------
	.section	.nv.info._Z15examine_subsetsiilPsS_l,"",@"SHT_CUDA_INFO"
	.sectionflags	@""
	.align	4


	//----- nvinfo : EIATTR_CUDA_API_VERSION
	.align		4
        /*0000*/ 	.byte	0x04, 0x37
        /*0002*/ 	.short	(.L_9 - .L_8)
.L_8:
        /*0004*/ 	.word	0x00000082


	//----- nvinfo : EIATTR_KPARAM_INFO
	.align		4
.L_9:
        /*0008*/ 	.byte	0x04, 0x17
        /*000a*/ 	.short	(.L_11 - .L_10)
.L_10:
        /*000c*/ 	.word	0x00000000
        /*0010*/ 	.short	0x0005
        /*0012*/ 	.short	0x0020
        /*0014*/ 	.byte	0x00, 0xf0, 0x21, 0x00


	//----- nvinfo : EIATTR_KPARAM_INFO
	.align		4
.L_11:
        /*0018*/ 	.byte	0x04, 0x17
        /*001a*/ 	.short	(.L_13 - .L_12)
.L_12:
        /*001c*/ 	.word	0x00000000
        /*0020*/ 	.short	0x0004
        /*0022*/ 	.short	0x0018
        /*0024*/ 	.byte	0x00, 0xf5, 0x21, 0x00


	//----- nvinfo : EIATTR_KPARAM_INFO
	.align		4
.L_13:
        /*0028*/ 	.byte	0x04, 0x17
        /*002a*/ 	.short	(.L_15 - .L_14)
.L_14:
        /*002c*/ 	.word	0x00000000
        /*0030*/ 	.short	0x0003
        /*0032*/ 	.short	0x0010
        /*0034*/ 	.byte	0x00, 0xf5, 0x21, 0x00


	//----- nvinfo : EIATTR_KPARAM_INFO
	.align		4
.L_15:
        /*0038*/ 	.byte	0x04, 0x17
        /*003a*/ 	.short	(.L_17 - .L_16)
.L_16:
        /*003c*/ 	.word	0x00000000
        /*0040*/ 	.short	0x0002
        /*0042*/ 	.short	0x0008
        /*0044*/ 	.byte	0x00, 0xf0, 0x21, 0x00


	//----- nvinfo : EIATTR_KPARAM_INFO
	.align		4
.L_17:
        /*0048*/ 	.byte	0x04, 0x17
        /*004a*/ 	.short	(.L_19 - .L_18)
.L_18:
        /*004c*/ 	.word	0x00000000
        /*0050*/ 	.short	0x0001
        /*0052*/ 	.short	0x0004
        /*0054*/ 	.byte	0x00, 0xf0, 0x11, 0x00


	//----- nvinfo : EIATTR_KPARAM_INFO
	.align		4
.L_19:
        /*0058*/ 	.byte	0x04, 0x17
        /*005a*/ 	.short	(.L_21 - .L_20)
.L_20:
        /*005c*/ 	.word	0x00000000
        /*0060*/ 	.short	0x0000
        /*0062*/ 	.short	0x0000
        /*0064*/ 	.byte	0x00, 0xf0, 0x11, 0x00


	//----- nvinfo : EIATTR_SPARSE_MMA_MASK
	.align		4
.L_21:
        /*0068*/ 	.byte	0x03, 0x50
        /*006a*/ 	.short	0x0000


	//----- nvinfo : EIATTR_MAXREG_COUNT
	.align		4
        /*006c*/ 	.byte	0x03, 0x1b
        /*006e*/ 	.short	0x00ff


	//----- nvinfo : EIATTR_MERCURY_ISA_VERSION
	.align		4
        /*0070*/ 	.byte	0x03, 0x5f
        /*0072*/ 	.short	0x0101


	//----- nvinfo : EIATTR_VRC_CTA_INIT_COUNT
	.align		4
        /*0074*/ 	.byte	0x02, 0x4a
	.zero		1
	.zero		1


	//----- nvinfo : EIATTR_EXIT_INSTR_OFFSETS
	.align		4
        /*0078*/ 	.byte	0x04, 0x1c
        /*007a*/ 	.short	(.L_23 - .L_22)


	//   ....[0]....
.L_22:
        /*007c*/ 	.word	0x000000e0


	//   ....[1]....
        /*0080*/ 	.word	0x000031f0


	//   ....[2]....
        /*0084*/ 	.word	0x00003240


	//   ....[3]....
        /*0088*/ 	.word	0x00004230


	//   ....[4]....
        /*008c*/ 	.word	0x000044f0


	//   ....[5]....
        /*0090*/ 	.word	0x000045d0


	//----- nvinfo : EIATTR_CRS_STACK_SIZE
	.align		4
.L_23:
        /*0094*/ 	.byte	0x04, 0x1e
        /*0096*/ 	.short	(.L_25 - .L_24)
.L_24:
        /*0098*/ 	.word	0x00000000


	//----- nvinfo : EIATTR_CBANK_PARAM_SIZE
	.align		4
.L_25:
        /*009c*/ 	.byte	0x03, 0x19
        /*009e*/ 	.short	0x0028


	//----- nvinfo : EIATTR_PARAM_CBANK
	.align		4
        /*00a0*/ 	.byte	0x04, 0x0a
        /*00a2*/ 	.short	(.L_27 - .L_26)
	.align		4
.L_26:
        /*00a4*/ 	.word	index@(.nv.constant0._Z15examine_subsetsiilPsS_l)
        /*00a8*/ 	.short	0x0380
        /*00aa*/ 	.short	0x0028


	//----- nvinfo : EIATTR_SW_WAR
	.align		4
.L_27:
        /*00ac*/ 	.byte	0x04, 0x36
        /*00ae*/ 	.short	(.L_29 - .L_28)
.L_28:
        /*00b0*/ 	.word	0x00000008
.L_29:


//--------------------- .nv.callgraph             --------------------------
	.section	.nv.callgraph,"",@"SHT_CUDA_CALLGRAPH"
	.align	4
	.sectionentsize	8
	.align		4
        /*0000*/ 	.word	0x00000000
	.align		4
        /*0004*/ 	.word	0xffffffff
	.align		4
        /*0008*/ 	.word	0x00000000
	.align		4
        /*000c*/ 	.word	0xfffffffe
	.align		4
        /*0010*/ 	.word	0x00000000
	.align		4
        /*0014*/ 	.word	0xfffffffd
	.align		4
        /*0018*/ 	.word	0x00000000
	.align		4
        /*001c*/ 	.word	0xfffffffc


//--------------------- .text._Z15examine_subsetsiilPsS_l --------------------------
	.section	.text._Z15examine_subsetsiilPsS_l,"ax",@progbits
	.align	128
        .global         _Z15examine_subsetsiilPsS_l
        .type           _Z15examine_subsetsiilPsS_l,@function
        .size           _Z15examine_subsetsiilPsS_l,(.L_x_60 - _Z15examine_subsetsiilPsS_l)
        .other          _Z15examine_subsetsiilPsS_l,@"STO_CUDA_ENTRY STV_DEFAULT"
_Z15examine_subsetsiilPsS_l:
.text._Z15examine_subsetsiilPsS_l:
[----:B------:R-:W0:Y:S01]  /*0000*/  LDC R1, c[0x0][0x37c] ;  /* 0x0000df00ff017b82 */ /* 0x000e220000000800 */
[----:B------:R-:W1:Y:S07]  /*0010*/  S2R R6, SR_TID.X ;  /* 0x0000000000067919 */ /* 0x000e6e0000002100 */
[----:B------:R-:W1:Y:S01]  /*0020*/  S2UR UR4, SR_CTAID.X ;  /* 0x00000000000479c3 */ /* 0x000e620000002500 */
[----:B------:R-:W2:Y:S01]  /*0030*/  LDCU.64 UR6, c[0x0][0x3a0] ;  /* 0x00007400ff0677ac */ /* 0x000ea20008000a00 */
[----:B0-----:R-:W-:Y:S01]  /*0040*/  VIADD R1, R1, 0xffffff10 ;  /* 0xffffff1001017836 */ /* 0x001fe20000000000 */
[----:B------:R-:W0:Y:S04]  /*0050*/  LDCU.64 UR8, c[0x0][0x388] ;  /* 0x00007100ff0877ac */ /* 0x000e280008000a00 */
[C---:B------:R-:W-:Y:S01]  /*0060*/  R2UR UR10, R1.reuse ;  /* 0x00000000010a72ca */ /* 0x040fe200000e0000 */
[----:B------:R-:W1:Y:S01]  /*0070*/  LDC R3, c[0x0][0x360] ;  /* 0x0000d800ff037b82 */ /* 0x000e620000000800 */
[----:B------:R-:W-:Y:S01]  /*0080*/  R2UR UR14, R1 ;  /* 0x00000000010e72ca */ /* 0x000fe200000e0000 */
[----:B-1----:R-:W-:-:S05]  /*0090*/  IMAD R6, R3, UR4, R6 ;  /* 0x0000000403067c24 */ /* 0x002fca000f8e0206 */
[----:B--2---:R-:W-:-:S05]  /*00a0*/  IADD3 R3, P0, PT, R6, UR6, RZ ;  /* 0x0000000606037c10 */ /* 0x004fca000ff1e0ff */
[----:B------:R-:W-:Y:S01]  /*00b0*/  IMAD.X R2, RZ, RZ, UR7, P0 ;  /* 0x00000007ff027e24 */ /* 0x000fe200080e06ff */
[----:B0-----:R-:W-:-:S04]  /*00c0*/  ISETP.GE.U32.AND P0, PT, R3, UR8, PT ;  /* 0x0000000803007c0c */ /* 0x001fc8000bf06070 */
[----:B------:R-:W-:-:S13]  /*00d0*/  ISETP.GE.AND.EX P0, PT, R2, UR9, PT, P0 ;  /* 0x0000000902007c0c */ /* 0x000fda000bf06300 */
[----:B------:R-:W-:Y:S05]  /*00e0*/  @P0 EXIT ;  /* 0x000000000000094d */ /* 0x000fea0003800000 */
[----:B------:R-:W0:Y:S02]  /*00f0*/  LDCU UR7, c[0x0][0x384] ;  /* 0x00007080ff0777ac */ /* 0x000e240008000800 */
[----:B0-----:R-:W-:Y:S02]  /*0100*/  UISETP.GE.AND UP0, UPT, UR7, 0x1, UPT ;  /* 0x000000010700788c */ /* 0x001fe4000bf06270 */
[----:B------:R-:W-:-:S07]  /*0110*/  UIADD3 UR6, UPT, UPT, UR7, -0x1, URZ ;  /* 0xffffffff07067890 */ /* 0x000fce000fffe0ff */
[----:B------:R-:W-:Y:S05]  /*0120*/  BRA.U !UP0, `(.L_x_0) ;  /* 0x0000000108d47547 */ /* 0x000fea000b800000 */
[----:B------:R-:W-:Y:S02]  /*0130*/  UISETP.GE.U32.AND UP0, UPT, UR6, 0xf, UPT ;  /* 0x0000000f0600788c */ /* 0x000fe4000bf06070 */
[----:B------:R-:W-:Y:S01]  /*0140*/  ULOP3.LUT UR8, UR7, 0xf, URZ, 0xc0, !UPT ;  /* 0x0000000f07087892 */ /* 0x000fe2000f8ec0ff */
[----:B------:R-:W-:-:S03]  /*0150*/  UMOV UR4, URZ ;  /* 0x000000ff00047c82 */ /* 0x000fc60008000000 */
[----:B------:R-:W-:-:S03]  /*0160*/  UISETP.NE.AND UP1, UPT, UR8, URZ, UPT ;  /* 0x000000ff0800728c */ /* 0x000fc6000bf25270 */
[----:B------:R-:W-:Y:S08]  /*0170*/  BRA.U !UP0, `(.L_x_1) ;  /* 0x0000000108387547 */ /* 0x000ff0000b800000 */
[----:B------:R-:W-:Y:S01]  /*0180*/  ULOP3.LUT UR4, UR7, 0x7ffffff0, URZ, 0xc0, !UPT ;  /* 0x7ffffff007047892 */ /* 0x000fe2000f8ec0ff */
[----:B------:R-:W-:-:S11]  /*0190*/  UMOV UR5, URZ ;  /* 0x000000ff00057c82 */ /* 0x000fd60008000000 */
.L_x_2:
[----:B------:R-:W-:Y:S02]  /*01a0*/  ULEA UR9, UR5, UR14, 0x2 ;  /* 0x0000000e05097291 */ /* 0x000fe4000f8e10ff */
[----:B------:R-:W-:-:S04]  /*01b0*/  UIADD3 UR5, UPT, UPT, UR5, 0x10, URZ ;  /* 0x0000001005057890 */ /* 0x000fc8000fffe0ff */
[----:B------:R-:W-:-:S03]  /*01c0*/  UISETP.NE.AND UP0, UPT, UR5, UR4, UPT ;  /* 0x000000040500728c */ /* 0x000fc6000bf05270 */
[----:B------:R-:W-:Y:S04]  /*01d0*/  STL.64 [UR9], RZ ;  /* 0x000000ffff007987 */ /* 0x000fe80008100a09 */
[----:B------:R-:W-:Y:S04]  /*01e0*/  STL.64 [UR9+0x8], RZ ;  /* 0x000008ffff007987 */ /* 0x000fe80008100a09 */
[----:B------:R-:W-:Y:S04]  /*01f0*/  STL.64 [UR9+0x10], RZ ;  /* 0x000010ffff007987 */ /* 0x000fe80008100a09 */
[----:B------:R-:W-:Y:S04]  /*0200*/  STL.64 [UR9+0x18], RZ ;  /* 0x000018ffff007987 */ /* 0x000fe80008100a09 */
[----:B------:R-:W-:Y:S04]  /*0210*/  STL.64 [UR9+0x20], RZ ;  /* 0x000020ffff007987 */ /* 0x000fe80008100a09 */
[----:B------:R-:W-:Y:S04]  /*0220*/  STL.64 [UR9+0x28], RZ ;  /* 0x000028ffff007987 */ /* 0x000fe80008100a09 */
[----:B------:R-:W-:Y:S04]  /*0230*/  STL.64 [UR9+0x30], RZ ;  /* 0x000030ffff007987 */ /* 0x000fe80008100a09 */
[----:B------:R-:W-:Y:S01]  /*0240*/  STL.64 [UR9+0x38], RZ ;  /* 0x000038ffff007987 */ /* 0x000fe20008100a09 */
[----:B------:R-:W-:Y:S05]  /*0250*/  BRA.U UP0, `(.L_x_2) ;  /* 0xfffffffd00d07547 */ /* 0x000fea000b83ffff */
.L_x_1:
[----:B------:R-:W-:Y:S05]  /*0260*/  BRA.U !UP1, `(.L_x_0) ;  /* 0x0000000109847547 */ /* 0x000fea000b800000 */
[----:B------:R-:W-:Y:S02]  /*0270*/  UISETP.GE.U32.AND UP0, UPT, UR8, 0x8, UPT ;  /* 0x000000080800788c */ /* 0x000fe4000bf06070 */
[----:B------:R-:W-:-:S04]  /*0280*/  ULOP3.LUT UR5, UR7, 0x7, URZ, 0xc0, !UPT ;  /* 0x0000000707057892 */ /* 0x000fc8000f8ec0ff */
[----:B------:R-:W-:-:S03]  /*0290*/  UISETP.NE.AND UP1, UPT, UR5, URZ, UPT ;  /* 0x000000ff0500728c */ /* 0x000fc6000bf25270 */
[----:B------:R-:W-:Y:S08]  /*02a0*/  BRA.U !UP0, `(.L_x_3) ;  /* 0x0000000108287547 */ /* 0x000ff0000b800000 */
[----:B------:R-:W-:Y:S02]  /*02b0*/  ULEA UR8, UR4, UR14, 0x2 ;  /* 0x0000000e04087291 */ /* 0x000fe4000f8e10ff */
[----:B------:R-:W-:-:S07]  /*02c0*/  UIADD3 UR4, UPT, UPT, UR4, 0x8, URZ ;  /* 0x0000000804047890 */ /* 0x000fce000fffe0ff */
[----:B------:R-:W-:Y:S04]  /*02d0*/  STL [UR8], RZ ;  /* 0x000000ffff007987 */ /* 0x000fe80008100808 */
[----:B------:R-:W-:Y:S04]  /*02e0*/  STL [UR8+0x4], RZ ;  /* 0x000004ffff007987 */ /* 0x000fe80008100808 */
[----:B------:R-:W-:Y:S04]  /*02f0*/  STL [UR8+0x8], RZ ;  /* 0x000008ffff007987 */ /* 0x000fe80008100808 */
[----:B------:R-:W-:Y:S04]  /*0300*/  STL [UR8+0xc], RZ ;  /* 0x00000cffff007987 */ /* 0x000fe80008100808 */
[----:B------:R-:W-:Y:S04]  /*0310*/  STL [UR8+0x10], RZ ;  /* 0x000010ffff007987 */ /* 0x000fe80008100808 */
[----:B------:R-:W-:Y:S04]  /*0320*/  STL [UR8+0x14], RZ ;  /* 0x000014ffff007987 */ /* 0x000fe80008100808 */
[----:B------:R-:W-:Y:S04]  /*0330*/  STL [UR8+0x18], RZ ;  /* 0x000018ffff007987 */ /* 0x000fe80008100808 */
[----:B------:R-:W-:Y:S01]  /*0340*/  STL [UR8+0x1c], RZ ;  /* 0x00001cffff007987 */ /* 0x000fe20008100808 */
.L_x_3:
[----:B------:R-:W-:Y:S05]  /*0350*/  BRA.U !UP1, `(.L_x_0) ;  /* 0x0000000109487547 */ /* 0x000fea000b800000 */
[----:B------:R-:W-:Y:S02]  /*0360*/  UISETP.GE.U32.AND UP0, UPT, UR5, 0x4, UPT ;  /* 0x000000040500788c */ /* 0x000fe4000bf06070 */
[----:B------:R-:W-:-:S04]  /*0370*/  ULOP3.LUT UR8, UR7, 0x3, URZ, 0xc0, !UPT ;  /* 0x0000000307087892 */ /* 0x000fc8000f8ec0ff */
[----:B------:R-:W-:-:S05]  /*0380*/  PLOP3.LUT P0, PT, PT, PT, UP0, 0x80, 0x8 ;  /* 0x000000000008781c */ /* 0x000fca0003f0f008 */
[----:B------:R-:W-:Y:S02]  /*0390*/  @UP0 ULEA UR5, UR4, UR14, 0x2 ;  /* 0x0000000e04050291 */ /* 0x000fe4000f8e10ff */
[----:B------:R-:W-:Y:S02]  /*03a0*/  @UP0 UIADD3 UR4, UPT, UPT, UR4, 0x4, URZ ;  /* 0x0000000404040890 */ /* 0x000fe4000fffe0ff */
[----:B------:R-:W-:-:S05]  /*03b0*/  UISETP.NE.AND UP0, UPT, UR8, URZ, UPT ;  /* 0x000000ff0800728c */ /* 0x000fca000bf05270 */
[----:B------:R-:W-:Y:S04]  /*03c0*/  @P0 STL [UR5], RZ ;  /* 0x000000ffff000987 */ /* 0x000fe80008100805 */
[----:B------:R-:W-:Y:S04]  /*03d0*/  @P0 STL [UR5+0x4], RZ ;  /* 0x000004ffff000987 */ /* 0x000fe80008100805 */
[----:B------:R-:W-:Y:S04]  /*03e0*/  @P0 STL [UR5+0x8], RZ ;  /* 0x000008ffff000987 */ /* 0x000fe80008100805 */
[----:B------:R-:W-:Y:S01]  /*03f0*/  @P0 STL [UR5+0xc], RZ ;  /* 0x00000cffff000987 */ /* 0x000fe20008100805 */
[----:B------:R-:W-:Y:S05]  /*0400*/  BRA.U !UP0, `(.L_x_0) ;  /* 0x00000001081c7547 */ /* 0x000fea000b800000 */
[----:B------:R-:W-:-:S05]  /*0410*/  UMOV UR5, URZ ;  /* 0x000000ff00057c82 */ /* 0x000fca0008000000 */
.L_x_4:
[----:B------:R-:W-:Y:S02]  /*0420*/  ULEA UR9, UR4, UR14, 0x2 ;  /* 0x0000000e04097291 */ /* 0x000fe4000f8e10ff */
[----:B------:R-:W-:Y:S02]  /*0430*/  UIADD3 UR5, UPT, UPT, UR5, 0x1, URZ ;  /* 0x0000000105057890 */ /* 0x000fe4000fffe0ff */
[----:B------:R-:W-:Y:S02]  /*0440*/  UIADD3 UR4, UPT, UPT, UR4, 0x1, URZ ;  /* 0x0000000104047890 */ /* 0x000fe4000fffe0ff */
[----:B------:R-:W-:-:S03]  /*0450*/  UISETP.NE.AND UP0, UPT, UR5, UR8, UPT ;  /* 0x000000080500728c */ /* 0x000fc6000bf05270 */
[----:B------:R-:W-:Y:S06]  /*0460*/  STL [UR9], RZ ;  /* 0x000000ffff007987 */ /* 0x000fec0008100809 */
[----:B------:R-:W-:Y:S05]  /*0470*/  BRA.U UP0, `(.L_x_4) ;  /* 0xfffffffd00e87547 */ /* 0x000fea000b83ffff */
.L_x_0:
[----:B------:R0:W-:Y:S01]  /*0480*/  STL [R1], RZ ;  /* 0x000000ff01007387 */ /* 0x0001e20000100800 */
[----:B------:R-:W-:-:S09]  /*0490*/  UISETP.GE.AND UP0, UPT, UR7, 0x2, UPT ;  /* 0x000000020700788c */ /* 0x000fd2000bf06270 */
[----:B0-----:R-:W-:Y:S05]  /*04a0*/  BRA.U !UP0, `(.L_x_5) ;  /* 0x0000001108bc7547 */ /* 0x001fea000b800000 */
[----:B------:R-:W0:Y:S01]  /*04b0*/  LDCU UR5, c[0x0][0x380] ;  /* 0x00007000ff0577ac */ /* 0x000e220008000800 */
[----:B------:R-:W-:Y:S01]  /*04c0*/  HFMA2 R0, -RZ, RZ, 0, 0 ;  /* 0x00000000ff007431 */ /* 0x000fe200000001ff */
[----:B------:R-:W-:-:S03]  /*04d0*/  ULOP3.LUT UR4, URZ, UR7, URZ, 0x33, !UPT ;  /* 0x00000007ff047292 */ /* 0x000fc6000f8e33ff */
[----:B------:R-:W-:Y:S01]  /*04e0*/  UMOV UR7, UR6 ;  /* 0x0000000600077c82 */ /* 0x000fe20008000000 */
[----:B0-----:R-:W-:-:S03]  /*04f0*/  UIADD3 UR5, UPT, UPT, UR4, UR5, URZ ;  /* 0x0000000504057290 */ /* 0x001fc6000fffe0ff */
[----:B------:R-:W-:-:S09]  /*0500*/  UMOV UR4, URZ ;  /* 0x000000ff00047c82 */ /* 0x000fd20008000000 */
.L_x_26:
[----:B0-----:R-:W0:Y:S01]  /*0510*/  LDCU.64 UR12, c[0x0][0x380] ;  /* 0x00007000ff0c77ac */ /* 0x001e220008000a00 */
[----:B------:R-:W-:Y:S01]  /*0520*/  LOP3.LUT R4, RZ, R0, RZ, 0x33, !PT ;  /* 0x00000000ff047212 */ /* 0x000fe200078e33ff */
[----:B------:R-:W-:Y:S01]  /*0530*/  BSSY.RECONVERGENT B0, `(.L_x_6) ;  /* 0x0000085000007945 */ /* 0x000fe20003800200 */
[----:B------:R-:W-:Y:S01]  /*0540*/  CS2R R8, SRZ ;  /* 0x0000000000087805 */ /* 0x000fe2000001ff00 */
[----:B------:R-:W-:-:S04]  /*0550*/  ULOP3.LUT UR8, URZ, UR4, URZ, 0x33, !UPT ;  /* 0x00000004ff087292 */ /* 0x000fc8000f8e33ff */
[----:B0-----:R-:W-:Y:S01]  /*0560*/  UIADD3 UR9, UPT, UPT, UR8, UR13, URZ ;  /* 0x0000000d08097290 */ /* 0x001fe2000fffe0ff */
[----:B------:R-:W-:-:S05]  /*0570*/  VIADD R4, R4, UR12 ;  /* 0x0000000c04047c36 */ /* 0x000fca0008000000 */
[----:B------:R-:W-:-:S13]  /*0580*/  ISETP.GE.AND P0, PT, R4, UR9, PT ;  /* 0x0000000904007c0c */ /* 0x000fda000bf06270 */
[----:B------:R-:W-:Y:S05]  /*0590*/  @!P0 BRA `(.L_x_7) ;  /* 0x0000000400f88947 */ /* 0x000fea0003800000 */
[----:B------:R-:W-:Y:S02]  /*05a0*/  IMAD.U32 R7, RZ, RZ, UR9 ;  /* 0x00000009ff077e24 */ /* 0x000fe4000f8e00ff */
[----:B------:R-:W-:Y:S02]  /*05b0*/  HFMA2 R8, -RZ, RZ, 0, 5.9604644775390625e-08 ;  /* 0x00000001ff087431 */ /* 0x000fe400000001ff */
[----:B------:R-:W-:Y:S01]  /*05c0*/  IMAD.MOV.U32 R9, RZ, RZ, 0x0 ;  /* 0x00000000ff097424 */ /* 0x000fe200078e00ff */
[----:B------:R-:W-:-:S04]  /*05d0*/  VIADDMNMX R7, R4, -R7, UR9, PT ;  /* 0x0000000904077e46 */ /* 0x000fc8000b800907 */
[----:B------:R-:W-:-:S13]  /*05e0*/  ISETP.GE.AND P0, PT, R7, 0x1, PT ;  /* 0x000000010700780c */ /* 0x000fda0003f06270 */
[----:B------:R-:W-:Y:S05]  /*05f0*/  @!P0 BRA `(.L_x_7) ;  /* 0x0000000400e08947 */ /* 0x000fea0003800000 */
[C---:B------:R-:W-:Y:S01]  /*0600*/  ISETP.GE.U32.AND P0, PT, R7.reuse, 0x4, PT ;  /* 0x000000040700780c */ /* 0x040fe20003f06070 */
[----:B------:R-:W-:Y:S01]  /*0610*/  BSSY.RECONVERGENT B1, `(.L_x_8) ;  /* 0x0000037000017945 */ /* 0x000fe20003800200 */
[----:B------:R-:W-:Y:S01]  /*0620*/  LOP3.LUT R14, R7, 0x3, RZ, 0xc0, !PT ;  /* 0x00000003070e7812 */ /* 0x000fe200078ec0ff */
[----:B------:R-:W-:Y:S01]  /*0630*/  IMAD.MOV.U32 R12, RZ, RZ, 0x1 ;  /* 0x00000001ff0c7424 */ /* 0x000fe200078e00ff */
[----:B------:R-:W-:Y:S01]  /*0640*/  MOV R16, RZ ;  /* 0x000000ff00107202 */ /* 0x000fe20000000f00 */
[----:B------:R-:W-:Y:S01]  /*0650*/  IMAD.MOV.U32 R5, RZ, RZ, 0x1 ;  /* 0x00000001ff057424 */ /* 0x000fe200078e00ff */
[----:B------:R-:W-:Y:S01]  /*0660*/  ISETP.NE.AND P1, PT, R14, RZ, PT ;  /* 0x000000ff0e00720c */ /* 0x000fe20003f25270 */
[----:B------:R-:W-:Y:S01]  /*0670*/  IMAD.MOV.U32 R10, RZ, RZ, 0x1 ;  /* 0x00000001ff0a7424 */ /* 0x000fe200078e00ff */
[----:B------:R-:W-:-:S05]  /*0680*/  MOV R9, RZ ;  /* 0x000000ff00097202 */ /* 0x000fca0000000f00 */
[----:B------:R-:W-:Y:S06]  /*0690*/  @!P0 BRA `(.L_x_9) ;  /* 0x0000000000b88947 */ /* 0x000fec0003800000 */
[----:B------:R-:W-:Y:S01]  /*06a0*/  LOP3.LUT R7, R7, 0x7ffffffc, RZ, 0xc0, !PT ;  /* 0x7ffffffc07077812 */ /* 0x000fe200078ec0ff */
[----:B------:R-:W-:Y:S01]  /*06b0*/  IMAD.MOV.U32 R12, RZ, RZ, 0x1 ;  /* 0x00000001ff0c7424 */ /* 0x000fe200078e00ff */
[----:B------:R-:W-:Y:S01]  /*06c0*/  MOV R5, 0x1 ;  /* 0x0000000100057802 */ /* 0x000fe20000000f00 */
[----:B------:R-:W-:-:S07]  /*06d0*/  IMAD.MOV.U32 R16, RZ, RZ, RZ ;  /* 0x000000ffff107224 */ /* 0x000fce00078e00ff */
.L_x_10:
[----:B------:R-:W-:Y:S01]  /*06e0*/  SHF.R.S32.HI R11, RZ, 0x1f, R4 ;  /* 0x0000001fff0b7819 */ /* 0x000fe20000011404 */
[-C--:B------:R-:W-:Y:S02]  /*06f0*/  IMAD R13, R9, R4.reuse, RZ ;  /* 0x00000004090d7224 */ /* 0x080fe400078e02ff */
[----:B------:R-:W-:-:S04]  /*0700*/  IMAD.WIDE.U32 R8, R10, R4, RZ ;  /* 0x000000040a087225 */ /* 0x000fc800078e00ff */
[----:B------:R-:W-:Y:S02]  /*0710*/  IMAD R13, R11, R10, R13 ;  /* 0x0000000a0b0d7224 */ /* 0x000fe400078e020d */
[----:B------:R-:W-:Y:S02]  /*0720*/  VIADD R11, R4, 0xffffffff ;  /* 0xffffffff040b7836 */ /* 0x000fe40000000000 */
[----:B------:R-:W-:Y:S01]  /*0730*/  IMAD.IADD R10, R9, 0x1, R13 ;  /* 0x00000001090a7824 */ /* 0x000fe200078e020d */
[----:B------:R-:W-:Y:S01]  /*0740*/  IADD3 R9, PT, PT, R5, 0x1, RZ ;  /* 0x0000000105097810 */ /* 0x000fe20007ffe0ff */
[----:B------:R-:W-:Y:S01]  /*0750*/  IMAD R17, R16, R5, RZ ;  /* 0x0000000510117224 */ /* 0x000fe200078e02ff */
[----:B------:R-:W-:Y:S01]  /*0760*/  SHF.R.S32.HI R15, RZ, 0x1f, R11 ;  /* 0x0000001fff0f7819 */ /* 0x000fe2000001140b */
[-C--:B------:R-:W-:Y:S02]  /*0770*/  IMAD R16, R10, R11.reuse, RZ ;  /* 0x0000000b0a107224 */ /* 0x080fe400078e02ff */
[----:B------:R-:W-:-:S04]  /*0780*/  IMAD.WIDE.U32 R10, R8, R11, RZ ;  /* 0x0000000b080a7225 */ /* 0x000fc800078e00ff */
[----:B------:R-:W-:Y:S02]  /*0790*/  IMAD R19, R15, R8, R16 ;  /* 0x000000080f137224 */ /* 0x000fe400078e0210 */
[----:B------:R-:W-:-:S03]  /*07a0*/  IMAD.WIDE.U32 R12, R12, R5, RZ ;  /* 0x000000050c0c7225 */ /* 0x000fc600078e00ff */
[----:B------:R-:W-:Y:S01]  /*07b0*/  IADD3 R8, PT, PT, R11, R19, RZ ;  /* 0x000000130b087210 */ /* 0x000fe20007ffe0ff */
[----:B------:R-:W-:Y:S02]  /*07c0*/  VIADD R15, R4, 0xfffffffe ;  /* 0xfffffffe040f7836 */ /* 0x000fe40000000000 */
[----:B------:R-:W-:Y:S02]  /*07d0*/  IMAD.IADD R16, R13, 0x1, R17 ;  /* 0x000000010d107824 */ /* 0x000fe400078e0211 */
[----:B------:R-:W-:Y:S01]  /*07e0*/  IMAD.WIDE.U32 R12, R12, R9, RZ ;  /* 0x000000090c0c7225 */ /* 0x000fe200078e00ff */
[----:B------:R-:W-:-:S03]  /*07f0*/  SHF.R.S32.HI R17, RZ, 0x1f, R15 ;  /* 0x0000001fff117819 */ /* 0x000fc6000001140f */
[----:B------:R-:W-:Y:S02]  /*0800*/  IMAD R9, R16, R9, RZ ;  /* 0x0000000910097224 */ /* 0x000fe400078e02ff */
[-C--:B------:R-:W-:Y:S02]  /*0810*/  IMAD R18, R8, R15.reuse, RZ ;  /* 0x0000000f08127224 */ /* 0x080fe400078e02ff */
[----:B------:R-:W-:Y:S02]  /*0820*/  VIADD R11, R5, 0x2 ;  /* 0x00000002050b7836 */ /* 0x000fe40000000000 */
[----:B------:R-:W-:Y:S02]  /*0830*/  IMAD.IADD R16, R13, 0x1, R9 ;  /* 0x000000010d107824 */ /* 0x000fe400078e0209 */
[----:B------:R-:W-:-:S04]  /*0840*/  IMAD.WIDE.U32 R8, R10, R15, RZ ;  /* 0x0000000f0a087225 */ /* 0x000fc800078e00ff */
[----:B------:R-:W-:Y:S02]  /*0850*/  IMAD R17, R17, R10, R18 ;  /* 0x0000000a11117224 */ /* 0x000fe400078e0212 */
[-C--:B------:R-:W-:Y:S02]  /*0860*/  IMAD R15, R16, R11.reuse, RZ ;  /* 0x0000000b100f7224 */ /* 0x080fe400078e02ff */
[----:B------:R-:W-:Y:S02]  /*0870*/  IMAD.IADD R16, R9, 0x1, R17 ;  /* 0x0000000109107824 */ /* 0x000fe400078e0211 */
[C---:B------:R-:W-:Y:S01]  /*0880*/  VIADD R9, R5.reuse, 0x3 ;  /* 0x0000000305097836 */ /* 0x040fe20000000000 */
[----:B------:R-:W-:Y:S01]  /*0890*/  IADD3 R5, PT, PT, R5, 0x4, RZ ;  /* 0x0000000405057810 */ /* 0x000fe20007ffe0ff */
[----:B------:R-:W-:Y:S01]  /*08a0*/  IMAD.WIDE.U32 R12, R12, R11, RZ ;  /* 0x0000000b0c0c7225 */ /* 0x000fe200078e00ff */
[C---:B------:R-:W-:Y:S02]  /*08b0*/  IADD3 R11, PT, PT, R4.reuse, -0x3, RZ ;  /* 0xfffffffd040b7810 */ /* 0x040fe40007ffe0ff */
[----:B------:R-:W-:Y:S01]  /*08c0*/  ISETP.NE.AND P0, PT, R9, R7, PT ;  /* 0x000000070900720c */ /* 0x000fe20003f05270 */
[----:B------:R-:W-:Y:S01]  /*08d0*/  VIADD R4, R4, 0xfffffffc ;  /* 0xfffffffc04047836 */ /* 0x000fe20000000000 */
[----:B------:R-:W-:Y:S01]  /*08e0*/  IADD3 R10, PT, PT, R13, R15, RZ ;  /* 0x0000000f0d0a7210 */ /* 0x000fe20007ffe0ff */
[----:B------:R-:W-:Y:S01]  /*08f0*/  IMAD R16, R16, R11, RZ ;  /* 0x0000000b10107224 */ /* 0x000fe200078e02ff */
[----:B------:R-:W-:Y:S01]  /*0900*/  SHF.R.S32.HI R15, RZ, 0x1f, R11 ;  /* 0x0000001fff0f7819 */ /* 0x000fe2000001140b */
[----:B------:R-:W-:-:S04]  /*0910*/  IMAD.WIDE.U32 R12, R12, R9, RZ ;  /* 0x000000090c0c7225 */ /* 0x000fc800078e00ff */
[----:B------:R-:W-:Y:S02]  /*0920*/  IMAD R17, R10, R9, RZ ;  /* 0x000000090a117224 */ /* 0x000fe400078e02ff */
[----:B------:R-:W-:-:S04]  /*0930*/  IMAD.WIDE.U32 R10, R8, R11, RZ ;  /* 0x0000000b080a7225 */ /* 0x000fc800078e00ff */
[----:B------:R-:W-:Y:S02]  /*0940*/  IMAD R15, R15, R8, R16 ;  /* 0x000000080f0f7224 */ /* 0x000fe400078e0210 */
[----:B------:R-:W-:Y:S02]  /*0950*/  IMAD.IADD R16, R13, 0x1, R17 ;  /* 0x000000010d107824 */ /* 0x000fe400078e0211 */
[----:B------:R-:W-:Y:S01]  /*0960*/  IMAD.IADD R9, R11, 0x1, R15 ;  /* 0x000000010b097824 */ /* 0x000fe200078e020f */
[----:B------:R-:W-:Y:S06]  /*0970*/  @P0 BRA `(.L_x_10) ;  /* 0xfffffffc00580947 */ /* 0x000fec000383ffff */
.L_x_9:
[----:B------:R-:W-:Y:S05]  /*0980*/  BSYNC.RECONVERGENT B1 ;  /* 0x0000000000017941 */ /* 0x000fea0003800200 */
.L_x_8:
[----:B------:R-:W-:Y:S04]  /*0990*/  BSSY.RECONVERGENT B1, `(.L_x_11) ;  /* 0x0000022000017945 */ /* 0x000fe80003800200 */
[----:B------:R-:W-:Y:S05]  /*09a0*/  @!P1 BRA `(.L_x_12) ;  /* 0x0000000000809947 */ /* 0x000fea0003800000 */
[----:B------:R-:W-:Y:S01]  /*09b0*/  ISETP.NE.AND P0, PT, R14, 0x1, PT ;  /* 0x000000010e00780c */ /* 0x000fe20003f05270 */
[----:B------:R-:W-:Y:S01]  /*09c0*/  IMAD R9, R9, R4, RZ ;  /* 0x0000000409097224 */ /* 0x000fe200078e02ff */
[----:B------:R-:W-:Y:S01]  /*09d0*/  SHF.R.S32.HI R7, RZ, 0x1f, R4 ;  /* 0x0000001fff077819 */ /* 0x000fe20000011404 */
[-C--:B------:R-:W-:Y:S02]  /*09e0*/  IMAD R15, R16, R5.reuse, RZ ;  /* 0x00000005100f7224 */ /* 0x080fe400078e02ff */
[----:B------:R-:W-:-:S04]  /*09f0*/  IMAD.WIDE.U32 R12, R12, R5, RZ ;  /* 0x000000050c0c7225 */ /* 0x000fc800078e00ff */
[----:B------:R-:W-:Y:S02]  /*0a00*/  IMAD R9, R7, R10, R9 ;  /* 0x0000000a07097224 */ /* 0x000fe400078e0209 */
[----:B------:R-:W-:-:S04]  /*0a10*/  IMAD.WIDE.U32 R10, R10, R4, RZ ;  /* 0x000000040a0a7225 */ /* 0x000fc800078e00ff */
[----:B------:R-:W-:Y:S01]  /*0a20*/  IMAD.IADD R16, R13, 0x1, R15 ;  /* 0x000000010d107824 */ /* 0x000fe200078e020f */
[----:B------:R-:W-:Y:S01]  /*0a30*/  IADD3 R9, PT, PT, R11, R9, RZ ;  /* 0x000000090b097210 */ /* 0x000fe20007ffe0ff */
[----:B------:R-:W-:Y:S06]  /*0a40*/  @!P0 BRA `(.L_x_12) ;  /* 0x0000000000588947 */ /* 0x000fec0003800000 */
[----:B------:R-:W-:Y:S01]  /*0a50*/  VIADD R11, R4, 0xffffffff ;  /* 0xffffffff040b7836 */ /* 0x000fe20000000000 */
[----:B------:R-:W-:Y:S01]  /*0a60*/  ISETP.NE.AND P0, PT, R14, 0x2, PT ;  /* 0x000000020e00780c */ /* 0x000fe20003f05270 */
[----:B------:R-:W-:Y:S02]  /*0a70*/  VIADD R13, R5, 0x1 ;  /* 0x00000001050d7836 */ /* 0x000fe40000000000 */
[----:B------:R-:W-:Y:S01]  /*0a80*/  IMAD R9, R9, R11, RZ ;  /* 0x0000000b09097224 */ /* 0x000fe200078e02ff */
[----:B------:R-:W-:Y:S01]  /*0a90*/  SHF.R.S32.HI R7, RZ, 0x1f, R11 ;  /* 0x0000001fff077819 */ /* 0x000fe2000001140b */
[-C--:B------:R-:W-:Y:S02]  /*0aa0*/  IMAD R15, R16, R13.reuse, RZ ;  /* 0x0000000d100f7224 */ /* 0x080fe400078e02ff */
[----:B------:R-:W-:-:S04]  /*0ab0*/  IMAD.WIDE.U32 R12, R12, R13, RZ ;  /* 0x0000000d0c0c7225 */ /* 0x000fc800078e00ff */
[----:B------:R-:W-:Y:S01]  /*0ac0*/  IMAD R9, R7, R10, R9 ;  /* 0x0000000a07097224 */ /* 0x000fe200078e0209 */
[----:B------:R-:W-:Y:S01]  /*0ad0*/  IADD3 R16, PT, PT, R13, R15, RZ ;  /* 0x0000000f0d107210 */ /* 0x000fe20007ffe0ff */
[----:B------:R-:W-:-:S04]  /*0ae0*/  IMAD.WIDE.U32 R10, R10, R11, RZ ;  /* 0x0000000b0a0a7225 */ /* 0x000fc800078e00ff */
[----:B------:R-:W-:Y:S01]  /*0af0*/  IMAD.IADD R9, R11, 0x1, R9 ;  /* 0x000000010b097824 */ /* 0x000fe200078e0209 */
[----:B------:R-:W-:Y:S06]  /*0b00*/  @!P0 BRA `(.L_x_12) ;  /* 0x0000000000288947 */ /* 0x000fec0003800000 */
[----:B------:R-:W-:Y:S01]  /*0b10*/  VIADD R11, R4, 0xfffffffe ;  /* 0xfffffffe040b7836 */ /* 0x000fe20000000000 */
[----:B------:R-:W-:-:S03]  /*0b20*/  IADD3 R5, PT, PT, R5, 0x2, RZ ;  /* 0x0000000205057810 */ /* 0x000fc60007ffe0ff */
[----:B------:R-:W-:Y:S01]  /*0b30*/  IMAD R9, R9, R11, RZ ;  /* 0x0000000b09097224 */ /* 0x000fe200078e02ff */
[----:B------:R-:W-:Y:S01]  /*0b40*/  SHF.R.S32.HI R7, RZ, 0x1f, R11 ;  /* 0x0000001fff077819 */ /* 0x000fe2000001140b */
[-C--:B------:R-:W-:Y:S02]  /*0b50*/  IMAD R15, R16, R5.reuse, RZ ;  /* 0x00000005100f7224 */ /* 0x080fe400078e02ff */
[----:B------:R-:W-:-:S04]  /*0b60*/  IMAD.WIDE.U32 R12, R12, R5, RZ ;  /* 0x000000050c0c7225 */ /* 0x000fc800078e00ff */
[----:B------:R-:W-:Y:S02]  /*0b70*/  IMAD R9, R7, R10, R9 ;  /* 0x0000000a07097224 */ /* 0x000fe400078e0209 */
[----:B------:R-:W-:-:S04]  /*0b80*/  IMAD.WIDE.U32 R10, R10, R11, RZ ;  /* 0x0000000b0a0a7225 */ /* 0x000fc800078e00ff */
[----:B------:R-:W-:Y:S02]  /*0b90*/  IMAD.IADD R16, R13, 0x1, R15 ;  /* 0x000000010d107824 */ /* 0x000fe400078e020f */
[----:B------:R-:W-:-:S07]  /*0ba0*/  IMAD.IADD R9, R11, 0x1, R9 ;  /* 0x000000010b097824 */ /* 0x000fce00078e0209 */
.L_x_12:
[----:B------:R-:W-:Y:S05]  /*0bb0*/  BSYNC.RECONVERGENT B1 ;  /* 0x0000000000017941 */ /* 0x000fea0003800200 */
.L_x_11:
[----:B------:R-:W-:-:S04]  /*0bc0*/  LOP3.LUT R4, R9, R16, RZ, 0xfc, !PT ;  /* 0x0000001009047212 */ /* 0x000fc800078efcff */
[----:B------:R-:W-:-:S13]  /*0bd0*/  ISETP.NE.U32.AND P0, PT, R4, RZ, PT ;  /* 0x000000ff0400720c */ /* 0x000fda0003f05070 */
[----:B------:R-:W-:Y:S05]  /*0be0*/  @P0 BRA `(.L_x_13) ;  /* 0x0000000000500947 */ /* 0x000fea0003800000 */
[----:B------:R-:W0:Y:S01]  /*0bf0*/  I2F.U32.RP R7, R12 ;  /* 0x0000000c00077306 */ /* 0x000e220000209000 */
[----:B------:R-:W-:-:S07]  /*0c00*/  ISETP.NE.U32.AND P2, PT, R12, RZ, PT ;  /* 0x000000ff0c00720c */ /* 0x000fce0003f45070 */
[----:B0-----:R-:W0:Y:S02]  /*0c10*/  MUFU.RCP R7, R7 ;  /* 0x0000000700077308 */ /* 0x001e240000001000 */
[----:B0-----:R-:W-:-:S06]  /*0c20*/  IADD3 R4, PT, PT, R7, 0xffffffe, RZ ;  /* 0x0ffffffe07047810 */ /* 0x001fcc0007ffe0ff */
[----:B------:R0:W1:Y:S02]  /*0c30*/  F2I.FTZ.U32.TRUNC.NTZ R5, R4 ;  /* 0x0000000400057305 */ /* 0x000064000021f000 */
[----:B0-----:R-:W-:Y:S02]  /*0c40*/  IMAD.MOV.U32 R4, RZ, RZ, RZ ;  /* 0x000000ffff047224 */ /* 0x001fe400078e00ff */
[----:B-1----:R-:W-:-:S04]  /*0c50*/  IMAD.MOV R9, RZ, RZ, -R5 ;  /* 0x000000ffff097224 */ /* 0x002fc800078e0a05 */
[----:B------:R-:W-:-:S04]  /*0c60*/  IMAD R9, R9, R12, RZ ;  /* 0x0000000c09097224 */ /* 0x000fc800078e02ff */
[----:B------:R-:W-:-:S04]  /*0c70*/  IMAD.HI.U32 R5, R5, R9, R4 ;  /* 0x0000000905057227 */ /* 0x000fc800078e0004 */
[----:B------:R-:W-:Y:S02]  /*0c80*/  IMAD.MOV.U32 R9, RZ, RZ, RZ ;  /* 0x000000ffff097224 */ /* 0x000fe400078e00ff */
[----:B------:R-:W-:-:S05]  /*0c90*/  IMAD.HI.U32 R8, R5, R10, RZ ;  /* 0x0000000a05087227 */ /* 0x000fca00078e00ff */
[----:B------:R-:W-:-:S05]  /*0ca0*/  IADD3 R5, PT, PT, -R8, RZ, RZ ;  /* 0x000000ff08057210 */ /* 0x000fca0007ffe1ff */
[----:B------:R-:W-:-:S05]  /*0cb0*/  IMAD R5, R12, R5, R10 ;  /* 0x000000050c057224 */ /* 0x000fca00078e020a */
[----:B------:R-:W-:-:S13]  /*0cc0*/  ISETP.GE.U32.AND P0, PT, R5, R12, PT ;  /* 0x0000000c0500720c */ /* 0x000fda0003f06070 */
[----:B------:R-:W-:Y:S02]  /*0cd0*/  @P0 IMAD.IADD R5, R5, 0x1, -R12 ;  /* 0x0000000105050824 */ /* 0x000fe400078e0a0c */
[----:B------:R-:W-:-:S03]  /*0ce0*/  @P0 VIADD R8, R8, 0x1 ;  /* 0x0000000108080836 */ /* 0x000fc60000000000 */
[----:B------:R-:W-:-:S13]  /*0cf0*/  ISETP.GE.U32.AND P1, PT, R5, R12, PT ;  /* 0x0000000c0500720c */ /* 0x000fda0003f26070 */
[----:B------:R-:W-:Y:S02]  /*0d00*/  @P1 IADD3 R8, PT, PT, R8, 0x1, RZ ;  /* 0x0000000108081810 */ /* 0x000fe40007ffe0ff */
[----:B------:R-:W-:Y:S01]  /*0d10*/  @!P2 LOP3.LUT R8, RZ, R12, RZ, 0x33, !PT ;  /* 0x0000000cff08a212 */ /* 0x000fe200078e33ff */
[----:B------:R-:W-:Y:S06]  /*0d20*/  BRA `(.L_x_7) ;  /* 0x0000000000147947 */ /* 0x000fec0003800000 */
.L_x_13:
[----:B------:R-:W-:Y:S01]  /*0d30*/  IMAD.MOV.U32 R11, RZ, RZ, R10 ;  /* 0x000000ffff0b7224 */ /* 0x000fe200078e000a */
[----:B------:R-:W-:Y:S01]  /*0d40*/  MOV R7, R9 ;  /* 0x0000000900077202 */ /* 0x000fe20000000f00 */
[----:B------:R-:W-:Y:S01]  /*0d50*/  IMAD.MOV.U32 R10, RZ, RZ, R12 ;  /* 0x000000ffff0a7224 */ /* 0x000fe200078e000c */
[----:B------:R-:W-:-:S07]  /*0d60*/  MOV R14, 0xd80 ;  /* 0x00000d80000e7802 */ /* 0x000fce0000000f00 */
[----:B------:R-:W-:Y:S05]  /*0d70*/  CALL.REL.NOINC `($__internal_0_$__cuda_sm20_div_s64) ;  /* 0x0000003800187944 */ /* 0x000fea0003c00000 */
.L_x_7:
[----:B------:R-:W-:Y:S05]  /*0d80*/  BSYNC.RECONVERGENT B0 ;  /* 0x0000000000007941 */ /* 0x000fea0003800200 */
.L_x_6:
[----:B------:R-:W-:Y:S01]  /*0d90*/  ISETP.GT.U32.AND P0, PT, R8, R3, PT ;  /* 0x000000030800720c */ /* 0x000fe20003f04070 */
[----:B------:R-:W-:Y:S03]  /*0da0*/  BSSY.RECONVERGENT B2, `(.L_x_14) ;  /* 0x0000097000027945 */ /* 0x000fe60003800200 */
[----:B------:R-:W-:-:S13]  /*0db0*/  ISETP.GT.AND.EX P0, PT, R9, R2, PT, P0 ;  /* 0x000000020900720c */ /* 0x000fda0003f04300 */
[----:B------:R-:W-:Y:S05]  /*0dc0*/  @P0 BRA `(.L_x_15) ;  /* 0x0000000800500947 */ /* 0x000fea0003800000 */
[----:B------:R-:W-:Y:S01]  /*0dd0*/  BSSY.RECONVERGENT B1, `(.L_x_16) ;  /* 0x0000091000017945 */ /* 0x000fe20003800200 */
[----:B------:R-:W-:-:S07]  /*0de0*/  IADD3 R15, PT, PT, -R0, UR5, RZ ;  /* 0x00000005000f7c10 */ /* 0x000fce000fffe1ff */
.L_x_25:
[----:B------:R-:W0:Y:S01]  /*0df0*/  LDC R7, c[0x0][0x380] ;  /* 0x0000e000ff077b82 */ /* 0x000e220000000800 */
[----:B------:R-:W-:Y:S01]  /*0e00*/  IADD3 R3, P1, PT, R3, -R8, RZ ;  /* 0x8000000803037210 */ /* 0x000fe20007f3e0ff */
[----:B------:R-:W-:Y:S03]  /*0e10*/  BSSY.RECONVERGENT B0, `(.L_x_17) ;  /* 0x0000088000007945 */ /* 0x000fe60003800200 */
[----:B------:R-:W-:Y:S02]  /*0e20*/  IADD3.X R2, PT, PT, R2, ~R9, RZ, P1, !PT ;  /* 0x8000000902027210 */ /* 0x000fe40000ffe4ff */
[----:B------:R-:W-:Y:S02]  /*0e30*/  CS2R R8, SRZ ;  /* 0x0000000000087805 */ /* 0x000fe4000001ff00 */
[C---:B0-----:R-:W-:Y:S01]  /*0e40*/  IADD3 R7, PT, PT, -R0.reuse, -0x2, R7 ;  /* 0xfffffffe00077810 */ /* 0x041fe20007ffe107 */
[----:B------:R-:W-:-:S03]  /*0e50*/  VIADD R0, R0, 0x1 ;  /* 0x0000000100007836 */ /* 0x000fc60000000000 */
[----:B------:R-:W-:-:S13]  /*0e60*/  ISETP.GE.AND P0, PT, R7, UR9, PT ;  /* 0x0000000907007c0c */ /* 0x000fda000bf06270 */
[----:B------:R-:W-:Y:S05]  /*0e70*/  @!P0 BRA `(.L_x_18) ;  /* 0x0000000800048947 */ /* 0x000fea0003800000 */
[----:B------:R-:W-:Y:S02]  /*0e80*/  IMAD.U32 R4, RZ, RZ, UR9 ;  /* 0x00000009ff047e24 */ /* 0x000fe4000f8e00ff */
[----:B------:R-:W-:Y:S02]  /*0e90*/  HFMA2 R9, -RZ, RZ, 0, 0 ;  /* 0x00000000ff097431 */ /* 0x000fe400000001ff */
[----:B------:R-:W-:Y:S01]  /*0ea0*/  IMAD.MOV.U32 R8, RZ, RZ, 0x1 ;  /* 0x00000001ff087424 */ /* 0x000fe200078e00ff */
[----:B------:R-:W-:-:S04]  /*0eb0*/  VIADDMNMX R4, R7, -R4, UR9, PT ;  /* 0x0000000907047e46 */ /* 0x000fc8000b800904 */
[----:B------:R-:W-:-:S13]  /*0ec0*/  ISETP.GE.AND P0, PT, R4, 0x1, PT ;  /* 0x000000010400780c */ /* 0x000fda0003f06270 */
[----:B------:R-:W-:Y:S05]  /*0ed0*/  @!P0 BRA `(.L_x_18) ;  /* 0x0000000400ec8947 */ /* 0x000fea0003800000 */
[----:B------:R-:W-:Y:S01]  /*0ee0*/  VIMNMX R11, PT, PT, R15, UR7, PT ;  /* 0x000000070f0b7c48 */ /* 0x000fe2000bfe0100 */
[----:B------:R-:W-:Y:S01]  /*0ef0*/  BSSY.RECONVERGENT B3, `(.L_x_19) ;  /* 0x0000039000037945 */ /* 0x000fe20003800200 */
[----:B------:R-:W-:Y:S01]  /*0f00*/  IMAD.MOV.U32 R12, RZ, RZ, 0x1 ;  /* 0x00000001ff0c7424 */ /* 0x000fe200078e00ff */
[----:B------:R-:W-:Y:S01]  /*0f10*/  MOV R16, RZ ;  /* 0x000000ff00107202 */ /* 0x000fe20000000f00 */
[----:B------:R-:W-:Y:S01]  /*0f20*/  IMAD.MOV.U32 R10, RZ, RZ, 0x1 ;  /* 0x00000001ff0a7424 */ /* 0x000fe200078e00ff */
[C---:B------:R-:W-:Y:S01]  /*0f30*/  LOP3.LUT R14, R11.reuse, 0x3, RZ, 0xc0, !PT ;  /* 0x000000030b0e7812 */ /* 0x040fe200078ec0ff */
[----:B------:R-:W-:Y:S02]  /*0f40*/  VIADD R4, R11, 0xffffffff ;  /* 0xffffffff0b047836 */ /* 0x000fe40000000000 */
[----:B------:R-:W-:Y:S01]  /*0f50*/  IMAD.MOV.U32 R8, RZ, RZ, 0x1 ;  /* 0x00000001ff087424 */ /* 0x000fe200078e00ff */
[----:B------:R-:W-:Y:S02]  /*0f60*/  ISETP.NE.AND P1, PT, R14, RZ, PT ;  /* 0x000000ff0e00720c */ /* 0x000fe40003f25270 */
[----:B------:R-:W-:-:S02]  /*0f70*/  ISETP.GE.U32.AND P0, PT, R4, 0x3, PT ;  /* 0x000000030400780c */ /* 0x000fc40003f06070 */
[----:B------:R-:W-:-:S11]  /*0f80*/  MOV R4, RZ ;  /* 0x000000ff00047202 */ /* 0x000fd60000000f00 */
[----:B------:R-:W-:Y:S05]  /*0f90*/  @!P0 BRA `(.L_x_20) ;  /* 0x0000000000b88947 */ /* 0x000fea0003800000 */
[----:B------:R-:W-:Y:S01]  /*0fa0*/  LOP3.LUT R11, R11, 0xfffffffc, RZ, 0xc0, !PT ;  /* 0xfffffffc0b0b7812 */ /* 0x000fe200078ec0ff */
[----:B------:R-:W-:Y:S01]  /*0fb0*/  IMAD.MOV.U32 R12, RZ, RZ, 0x1 ;  /* 0x00000001ff0c7424 */ /* 0x000fe200078e00ff */
[----:B------:R-:W-:Y:S01]  /*0fc0*/  MOV R10, 0x1 ;  /* 0x00000001000a7802 */ /* 0x000fe20000000f00 */
[----:B------:R-:W-:-:S07]  /*0fd0*/  IMAD.MOV.U32 R16, RZ, RZ, RZ ;  /* 0x000000ffff107224 */ /* 0x000fce00078e00ff */
.L_x_21:
        /* <DEDUP_REMOVED lines=29> */
[----:B------:R-:W-:Y:S02]  /*11b0*/  IADD3 R9, PT, PT, R7, -0x3, RZ ;  /* 0xfffffffd07097810 */ /* 0x000fe40007ffe0ff */
        /* <DEDUP_REMOVED lines=12> */
.L_x_20:
[----:B------:R-:W-:Y:S05]  /*1280*/  BSYNC.RECONVERGENT B3 ;  /* 0x0000000000037941 */ /* 0x000fea0003800200 */
.L_x_19:
        /* <DEDUP_REMOVED lines=34> */
.L_x_23:
[----:B------:R-:W-:Y:S05]  /*14b0*/  BSYNC.RECONVERGENT B3 ;  /* 0x0000000000037941 */ /* 0x000fea0003800200 */
.L_x_22:
        /* <DEDUP_REMOVED lines=11> */
[----:B------:R-:W-:-:S06]  /*1570*/  IMAD.HI.U32 R5, R5, R9, R4 ;  /* 0x0000000905057227 */ /* 0x000fcc00078e0004 */
[----:B------:R-:W-:-:S05]  /*1580*/  IMAD.HI.U32 R5, R5, R8, RZ ;  /* 0x0000000805057227 */ /* 0x000fca00078e00ff */
[----:B------:R-:W-:-:S05]  /*1590*/  IADD3 R9, PT, PT, -R5, RZ, RZ ;  /* 0x000000ff05097210 */ /* 0x000fca0007ffe1ff */
[----:B------:R-:W-:-:S05]  /*15a0*/  IMAD R9, R12, R9, R8 ;  /* 0x000000090c097224 */ /* 0x000fca00078e0208 */
[----:B------:R-:W-:-:S13]  /*15b0*/  ISETP.GE.U32.AND P0, PT, R9, R12, PT ;  /* 0x0000000c0900720c */ /* 0x000fda0003f06070 */
[----:B------:R-:W-:Y:S02]  /*15c0*/  @P0 IMAD.IADD R9, R9, 0x1, -R12 ;  /* 0x0000000109090824 */ /* 0x000fe400078e0a0c */
[----:B------:R-:W-:-:S03]  /*15d0*/  @P0 VIADD R5, R5, 0x1 ;  /* 0x0000000105050836 */ /* 0x000fc60000000000 */
[----:B------:R-:W-:Y:S01]  /*15e0*/  ISETP.GE.U32.AND P1, PT, R9, R12, PT ;  /* 0x0000000c0900720c */ /* 0x000fe20003f26070 */
[----:B------:R-:W-:-:S12]  /*15f0*/  IMAD.MOV.U32 R9, RZ, RZ, RZ ;  /* 0x000000ffff097224 */ /* 0x000fd800078e00ff */
[----:B------:R-:W-:Y:S02]  /*1600*/  @P1 IADD3 R5, PT, PT, R5, 0x1, RZ ;  /* 0x0000000105051810 */ /* 0x000fe40007ffe0ff */
[----:B------:R-:W-:-:S05]  /*1610*/  @!P2 LOP3.LUT R5, RZ, R12, RZ, 0x33, !PT ;  /* 0x0000000cff05a212 */ /* 0x000fca00078e33ff */
[----:B------:R-:W-:Y:S01]  /*1620*/  IMAD.MOV.U32 R8, RZ, RZ, R5 ;  /* 0x000000ffff087224 */ /* 0x000fe200078e0005 */
[----:B------:R-:W-:Y:S06]  /*1630*/  BRA `(.L_x_18) ;  /* 0x0000000000147947 */ /* 0x000fec0003800000 */
.L_x_24:
[----:B------:R-:W-:Y:S01]  /*1640*/  MOV R11, R8 ;  /* 0x00000008000b7202 */ /* 0x000fe20000000f00 */
[----:B------:R-:W-:Y:S01]  /*1650*/  IMAD.MOV.U32 R7, RZ, RZ, R4 ;  /* 0x000000ffff077224 */ /* 0x000fe200078e0004 */
[----:B------:R-:W-:Y:S01]  /*1660*/  MOV R14, 0x1690 ;  /* 0x00001690000e7802 */ /* 0x000fe20000000f00 */
[----:B------:R-:W-:-:S07]  /*1670*/  IMAD.MOV.U32 R10, RZ, RZ, R12 ;  /* 0x000000ffff0a7224 */ /* 0x000fce00078e000c */
[----:B------:R-:W-:Y:S05]  /*1680*/  CALL.REL.NOINC `($__internal_0_$__cuda_sm20_div_s64) ;  /* 0x0000002c00d47944 */ /* 0x000fea0003c00000 */
.L_x_18:
[----:B------:R-:W-:Y:S05]  /*1690*/  BSYNC.RECONVERGENT B0 ;  /* 0x0000000000007941 */ /* 0x000fea0003800200 */
.L_x_17:
[----:B------:R-:W-:Y:S02]  /*16a0*/  ISETP.GT.U32.AND P0, PT, R8, R3, PT ;  /* 0x000000030800720c */ /* 0x000fe40003f04070 */
[----:B------:R-:W-:Y:S02]  /*16b0*/  IADD3 R15, PT, PT, R15, -0x1, RZ ;  /* 0xffffffff0f0f7810 */ /* 0x000fe40007ffe0ff */
[----:B------:R-:W-:-:S13]  /*16c0*/  ISETP.GT.AND.EX P0, PT, R9, R2, PT, P0 ;  /* 0x000000020900720c */ /* 0x000fda0003f04300 */
[----:B------:R-:W-:Y:S05]  /*16d0*/  @!P0 BRA `(.L_x_25) ;  /* 0xfffffff400c48947 */ /* 0x000fea000383ffff */
[----:B------:R-:W-:Y:S05]  /*16e0*/  BSYNC.RECONVERGENT B1 ;  /* 0x0000000000017941 */ /* 0x000fea0003800200 */
.L_x_16:
[----:B------:R-:W-:-:S09]  /*16f0*/  ULEA UR11, UR4, UR14, 0x2 ;  /* 0x0000000e040b7291 */ /* 0x000fd2000f8e10ff */
[----:B------:R0:W-:Y:S03]  /*1700*/  STL [UR11], R0 ;  /* 0x00000000ff007987 */ /* 0x0001e6000810080b */
.L_x_15:
[----:B------:R-:W-:Y:S05]  /*1710*/  BSYNC.RECONVERGENT B2 ;  /* 0x0000000000027941 */ /* 0x000fea0003800200 */
.L_x_14:
[----:B------:R-:W-:Y:S01]  /*1720*/  ULEA UR7, UR4, UR14, 0x2 ;  /* 0x0000000e04077291 */ /* 0x000fe2000f8e10ff */
[----:B0-----:R-:W-:Y:S01]  /*1730*/  VIADD R0, R0, 0x1 ;  /* 0x0000000100007836 */ /* 0x001fe20000000000 */
[----:B------:R-:W-:Y:S02]  /*1740*/  UIADD3 UR4, UPT, UPT, UR4, 0x1, URZ ;  /* 0x0000000104047890 */ /* 0x000fe4000fffe0ff */
[----:B------:R-:W-:Y:S02]  /*1750*/  UIADD3 UR5, UPT, UPT, UR5, 0x1, URZ ;  /* 0x0000000105057890 */ /* 0x000fe4000fffe0ff */
[----:B------:R-:W-:-:S03]  /*1760*/  UISETP.NE.AND UP0, UPT, UR4, UR6, UPT ;  /* 0x000000060400728c */ /* 0x000fc6000bf05270 */
[----:B------:R0:W-:Y:S01]  /*1770*/  STL [UR7+0x4], R0 ;  /* 0x00000400ff007987 */ /* 0x0001e20008100807 */
[----:B------:R-:W-:-:S05]  /*1780*/  UIADD3 UR7, UPT, UPT, UR6, UR8, URZ ;  /* 0x0000000806077290 */ /* 0x000fca000fffe0ff */
[----:B------:R-:W-:Y:S07]  /*1790*/  BRA.U UP0, `(.L_x_26) ;  /* 0xffffffed005c7547 */ /* 0x000fee000b83ffff */
.L_x_5:
[----:B------:R-:W-:Y:S01]  /*17a0*/  ULEA UR4, UR6, UR14, 0x2 ;  /* 0x0000000e06047291 */ /* 0x000fe2000f8e10ff */
[----:B------:R-:W1:Y:S08]  /*17b0*/  LDCU UR8, c[0x0][0x384] ;  /* 0x00007080ff0877ac */ /* 0x000e700008000800 */
[----:B0-----:R-:W2:Y:S01]  /*17c0*/  LDL R0, [UR4] ;  /* 0x00000004ff007983 */ /* 0x001ea20008100800 */
[----:B------:R-:W0:Y:S01]  /*17d0*/  LDCU.64 UR12, c[0x0][0x358] ;  /* 0x00006b00ff0c77ac */ /* 0x000e220008000a00 */
[----:B------:R-:W-:-:S02]  /*17e0*/  UIADD3 UR15, UPT, UPT, UR10, 0x28, URZ ;  /* 0x000000280a0f7890 */ /* 0x000fc4000fffe0ff */
[----:B-1----:R-:W-:Y:S01]  /*17f0*/  UISETP.GE.AND UP0, UPT, UR8, 0x1, UPT ;  /* 0x000000010800788c */ /* 0x002fe2000bf06270 */
[----:B--2---:R-:W-:-:S05]  /*1800*/  IMAD.IADD R0, R0, 0x1, R3 ;  /* 0x0000000100007824 */ /* 0x004fca00078e0203 */
[----:B------:R1:W-:Y:S03]  /*1810*/  STL [UR4], R0 ;  /* 0x00000000ff007987 */ /* 0x0003e60008100804 */
[----:B0-----:R-:W-:Y:S05]  /*1820*/  BRA.U !UP0, `(.L_x_27) ;  /* 0x0000000d08447547 */ /* 0x001fea000b800000 */
[----:B------:R-:W-:Y:S02]  /*1830*/  ULOP3.LUT UR17, UR8, 0xf, URZ, 0xc0, !UPT ;  /* 0x0000000f08117892 */ /* 0x000fe4000f8ec0ff */
[----:B------:R-:W-:Y:S02]  /*1840*/  ULOP3.LUT UR18, UR8, 0x7, URZ, 0xc0, !UPT ;  /* 0x0000000708127892 */ /* 0x000fe4000f8ec0ff */
[----:B------:R-:W-:Y:S02]  /*1850*/  UIADD3 UR4, UPT, UPT, UR17, -0x1, URZ ;  /* 0xffffffff11047890 */ /* 0x000fe4000fffe0ff */
[----:B------:R-:W-:Y:S02]  /*1860*/  UIADD3 UR5, UPT, UPT, UR18, -0x1, URZ ;  /* 0xffffffff12057890 */ /* 0x000fe4000fffe0ff */
[----:B------:R-:W-:Y:S02]  /*1870*/  UISETP.GE.U32.AND UP0, UPT, UR4, 0x7, UPT ;  /* 0x000000070400788c */ /* 0x000fe4000bf06070 */
[----:B------:R-:W-:-:S02]  /*1880*/  ULOP3.LUT UR19, UR8, 0x7ffffff0, URZ, 0xc0, !UPT ;  /* 0x7ffffff008137892 */ /* 0x000fc4000f8ec0ff */
[----:B------:R-:W-:Y:S02]  /*1890*/  ULOP3.LUT UR9, UR8, 0x3, URZ, 0xc0, !UPT ;  /* 0x0000000308097892 */ /* 0x000fe4000f8ec0ff */
[----:B------:R-:W-:Y:S01]  /*18a0*/  UISETP.GE.U32.AND UP1, UPT, UR5, 0x3, UPT ;  /* 0x000000030500788c */ /* 0x000fe2000bf26070 */
[----:B------:R-:W-:-:S10]  /*18b0*/  UMOV UR4, URZ ;  /* 0x000000ff00047c82 */ /* 0x000fd40008000000 */
.L_x_33:
[----:B------:R-:W-:Y:S01]  /*18c0*/  ULEA UR5, UR4, UR14, 0x2 ;  /* 0x0000000e04057291 */ /* 0x000fe2000f8e10ff */
[----:B0-----:R-:W0:Y:S08]  /*18d0*/  LDCU UR8, c[0x0][0x384] ;  /* 0x00007080ff0877ac */ /* 0x001e300008000800 */
[----:B-----5:R-:W5:Y:S01]  /*18e0*/  LDL R2, [UR5] ;  /* 0x00000005ff027983 */ /* 0x020f620008100800 */
[----:B------:R-:W-:Y:S01]  /*18f0*/  UISETP.GE.U32.AND UP3, UPT, UR6, 0xf, UPT ;  /* 0x0000000f0600788c */ /* 0x000fe2000bf66070 */
[----:B------:R-:W-:Y:S01]  /*1900*/  HFMA2 R3, -RZ, RZ, 0, 0 ;  /* 0x00000000ff037431 */ /* 0x000fe200000001ff */
[----:B0-----:R-:W-:-:S02]  /*1910*/  UIMAD UR16, UR4, UR8, URZ ;  /* 0x00000008041072a4 */ /* 0x001fc4000f8e02ff */
[----:B------:R-:W-:-:S04]  /*1920*/  UIADD3 UR4, UPT, UPT, UR4, 0x1, URZ ;  /* 0x0000000104047890 */ /* 0x000fc8000fffe0ff */
[----:B------:R-:W-:Y:S01]  /*1930*/  UISETP.NE.AND UP2, UPT, UR4, UR8, UPT ;  /* 0x000000080400728c */ /* 0x000fe2000bf45270 */
[----:B-1234-:R-:W-:Y:S10]  /*1940*/  BRA.U !UP3, `(.L_x_28) ;  /* 0x000000050b487547 */ /* 0x01eff4000b800000 */
[----:B------:R-:W0:Y:S01]  /*1950*/  LDC.64 R4, c[0x0][0x390] ;  /* 0x0000e400ff047b82 */ /* 0x000e220000000a00 */
[----:B------:R-:W2:Y:S01]  /*1960*/  LDCU UR20, c[0x0][0x380] ;  /* 0x00007000ff1477ac */ /* 0x000ea20008000800 */
[----:B------:R-:W-:-:S05]  /*1970*/  UMOV UR5, URZ ;  /* 0x000000ff00057c82 */ /* 0x000fca0008000000 */
.L_x_29:
[----:B------:R-:W-:-:S09]  /*1980*/  ULEA UR11, UR5, UR14, 0x2 ;  /* 0x0000000e050b7291 */ /* 0x000fd2000f8e10ff */
[----:B0-----:R-:W2:Y:S01]  /*1990*/  LDL.64 R8, [UR11] ;  /* 0x0000000bff087983 */ /* 0x001ea20008100a00 */
[----:B------:R-:W-:Y:S01]  /*19a0*/  UIADD3 UR7, UPT, UPT, UR16, UR5, URZ ;  /* 0x0000000510077290 */ /* 0x000fe2000fffe0ff */
[C---:B--2--5:R-:W-:Y:S02]  /*19b0*/  IMAD R3, R2.reuse, UR20, R8 ;  /* 0x0000001402037c24 */ /* 0x064fe4000f8e0208 */
[----:B------:R-:W-:Y:S02]  /*19c0*/  IMAD R11, R2, UR20, R9 ;  /* 0x00000014020b7c24 */ /* 0x000fe4000f8e0209 */
[----:B0-----:R-:W-:-:S04]  /*19d0*/  IMAD.WIDE R8, R3, 0x2, R4 ;  /* 0x0000000203087825 */ /* 0x001fc800078e0204 */
[----:B------:R-:W-:Y:S02]  /*19e0*/  IMAD.WIDE R10, R11, 0x2, R4 ;  /* 0x000000020b0a7825 */ /* 0x000fe400078e0204 */
[----:B------:R-:W2:Y:S04]  /*19f0*/  LDG.E.U16 R8, desc[UR12][R8.64] ;  /* 0x0000000c08087981 */ /* 0x000ea8000c1e1500 */
[----:B------:R-:W3:Y:S01]  /*1a00*/  LDG.E.U16 R10, desc[UR12][R10.64] ;  /* 0x0000000c0a0a7981 */ /* 0x000ee2000c1e1500 */
[----:B------:R-:W-:-:S09]  /*1a10*/  ULEA UR7, UR7, UR15, 0x1 ;  /* 0x0000000f07077291 */ /* 0x000fd2000f8e08ff */
[----:B--2---:R0:W-:Y:S04]  /*1a20*/  STL.U16 [UR7], R8 ;  /* 0x00000008ff007987 */ /* 0x0041e80008100407 */
[----:B---3--:R2:W-:Y:S04]  /*1a30*/  STL.U16 [UR7+0x2], R10 ;  /* 0x0000020aff007987 */ /* 0x0085e80008100407 */
[----:B------:R-:W3:Y:S02]  /*1a40*/  LDL.64 R12, [UR11+0x8] ;  /* 0x0000080bff0c7983 */ /* 0x000ee40008100a00 */
[----:B---3--:R-:W-:-:S02]  /*1a50*/  IMAD R3, R2, UR20, R12 ;  /* 0x0000001402037c24 */ /* 0x008fc4000f8e020c */
[----:B------:R-:W-:Y:S02]  /*1a60*/  IMAD R15, R2, UR20, R13 ;  /* 0x00000014020f7c24 */ /* 0x000fe4000f8e020d */
[----:B------:R-:W-:-:S04]  /*1a70*/  IMAD.WIDE R12, R3, 0x2, R4 ;  /* 0x00000002030c7825 */ /* 0x000fc800078e0204 */
[----:B------:R-:W-:Y:S02]  /*1a80*/  IMAD.WIDE R14, R15, 0x2, R4 ;  /* 0x000000020f0e7825 */ /* 0x000fe400078e0204 */
[----:B------:R-:W3:Y:S04]  /*1a90*/  LDG.E.U16 R12, desc[UR12][R12.64] ;  /* 0x0000000c0c0c7981 */ /* 0x000ee8000c1e1500 */
[----:B------:R-:W4:Y:S04]  /*1aa0*/  LDG.E.U16 R14, desc[UR12][R14.64] ;  /* 0x0000000c0e0e7981 */ /* 0x000f28000c1e1500 */
[----:B---3--:R3:W-:Y:S04]  /*1ab0*/  STL.U16 [UR7+0x4], R12 ;  /* 0x0000040cff007987 */ /* 0x0087e80008100407 */
[----:B----4-:R4:W-:Y:S04]  /*1ac0*/  STL.U16 [UR7+0x6], R14 ;  /* 0x0000060eff007987 */ /* 0x0109e80008100407 */
[----:B0-----:R-:W2:Y:S02]  /*1ad0*/  LDL.64 R8, [UR11+0x10] ;  /* 0x0000100bff087983 */ /* 0x001ea40008100a00 */
[----:B--2---:R-:W-:-:S02]  /*1ae0*/  IMAD R3, R2, UR20, R8 ;  /* 0x0000001402037c24 */ /* 0x004fc4000f8e0208 */
[----:B------:R-:W-:Y:S02]  /*1af0*/  IMAD R11, R2, UR20, R9 ;  /* 0x00000014020b7c24 */ /* 0x000fe4000f8e0209 */
[----:B------:R-:W-:-:S04]  /*1b00*/  IMAD.WIDE R8, R3, 0x2, R4 ;  /* 0x0000000203087825 */ /* 0x000fc800078e0204 */
[----:B------:R-:W-:Y:S02]  /*1b10*/  IMAD.WIDE R10, R11, 0x2, R4 ;  /* 0x000000020b0a7825 */ /* 0x000fe400078e0204 */
[----:B------:R-:W2:Y:S04]  /*1b20*/  LDG.E.U16 R8, desc[UR12][R8.64] ;  /* 0x0000000c08087981 */ /* 0x000ea8000c1e1500 */
[----:B------:R-:W3:Y:S04]  /*1b30*/  LDG.E.U16 R10, desc[UR12][R10.64] ;  /* 0x0000000c0a0a7981 */ /* 0x000ee8000c1e1500 */
[----:B--2---:R0:W-:Y:S04]  /*1b40*/  STL.U16 [UR7+0x8], R8 ;  /* 0x00000808ff007987 */ /* 0x0041e80008100407 */
[----:B---3--:R2:W-:Y:S04]  /*1b50*/  STL.U16 [UR7+0xa], R10 ;  /* 0x00000a0aff007987 */ /* 0x0085e80008100407 */
[----:B------:R-:W3:Y:S02]  /*1b60*/  LDL.64 R12, [UR11+0x18] ;  /* 0x0000180bff0c7983 */ /* 0x000ee40008100a00 */
[----:B---3--:R-:W-:-:S02]  /*1b70*/  IMAD R3, R2, UR20, R12 ;  /* 0x0000001402037c24 */ /* 0x008fc4000f8e020c */
[----:B------:R-:W-:Y:S02]  /*1b80*/  IMAD R15, R2, UR20, R13 ;  /* 0x00000014020f7c24 */ /* 0x000fe4000f8e020d */
[----:B------:R-:W-:-:S04]  /*1b90*/  IMAD.WIDE R12, R3, 0x2, R4 ;  /* 0x00000002030c7825 */ /* 0x000fc800078e0204 */
[----:B----4-:R-:W-:Y:S02]  /*1ba0*/  IMAD.WIDE R14, R15, 0x2, R4 ;  /* 0x000000020f0e7825 */ /* 0x010fe400078e0204 */
        /* <DEDUP_REMOVED lines=31> */
[----:B------:R-:W2:Y:S02]  /*1da0*/  LDL.64 R12, [UR11+0x38] ;  /* 0x0000380bff0c7983 */ /* 0x000ea40008100a00 */
[----:B--2---:R-:W-:-:S02]  /*1db0*/  IMAD R3, R2, UR20, R12 ;  /* 0x0000001402037c24 */ /* 0x004fc4000f8e020c */
[----:B------:R-:W-:Y:S02]  /*1dc0*/  IMAD R15, R2, UR20, R13 ;  /* 0x00000014020f7c24 */ /* 0x000fe4000f8e020d */
[----:B------:R-:W-:-:S04]  /*1dd0*/  IMAD.WIDE R12, R3, 0x2, R4 ;  /* 0x00000002030c7825 */ /* 0x000fc800078e0204 */
[----:B----4-:R-:W-:Y:S02]  /*1de0*/  IMAD.WIDE R14, R15, 0x2, R4 ;  /* 0x000000020f0e7825 */ /* 0x010fe400078e0204 */
[----:B------:R-:W2:Y:S04]  /*1df0*/  LDG.E.U16 R12, desc[UR12][R12.64] ;  /* 0x0000000c0c0c7981 */ /* 0x000ea8000c1e1500 */
[----:B------:R-:W3:Y:S01]  /*1e00*/  LDG.E.U16 R14, desc[UR12][R14.64] ;  /* 0x0000000c0e0e7981 */ /* 0x000ee2000c1e1500 */
[----:B------:R-:W-:-:S04]  /*1e10*/  UIADD3 UR5, UPT, UPT, UR5, 0x10, URZ ;  /* 0x0000001005057890 */ /* 0x000fc8000fffe0ff */
[----:B------:R-:W-:Y:S01]  /*1e20*/  UISETP.NE.AND UP3, UPT, UR5, UR19, UPT ;  /* 0x000000130500728c */ /* 0x000fe2000bf65270 */
[----:B--2---:R0:W-:Y:S04]  /*1e30*/  STL.U16 [UR7+0x1c], R12 ;  /* 0x00001c0cff007987 */ /* 0x0041e80008100407 */
[----:B---3--:R0:W-:Y:S04]  /*1e40*/  STL.U16 [UR7+0x1e], R14 ;  /* 0x00001e0eff007987 */ /* 0x0081e80008100407 */
[----:B------:R-:W-:Y:S05]  /*1e50*/  BRA.U UP3, `(.L_x_29) ;  /* 0xfffffff903c87547 */ /* 0x000fea000b83ffff */
[----:B------:R-:W-:-:S07]  /*1e60*/  IMAD.U32 R3, RZ, RZ, UR19 ;  /* 0x00000013ff037e24 */ /* 0x000fce000f8e00ff */
.L_x_28:
[----:B------:R-:W-:-:S09]  /*1e70*/  UISETP.NE.AND UP3, UPT, UR17, URZ, UPT ;  /* 0x000000ff1100728c */ /* 0x000fd2000bf65270 */
[----:B------:R-:W-:Y:S05]  /*1e80*/  BRA.U !UP3, `(.L_x_30) ;  /* 0x000000050ba87547 */ /* 0x000fea000b800000 */
[----:B------:R-:W-:Y:S01]  /*1e90*/  UISETP.NE.AND UP3, UPT, UR18, URZ, UPT ;  /* 0x000000ff1200728c */ /* 0x000fe2000bf65270 */
[----:B------:R-:W-:Y:S10]  /*1ea0*/  BRA.U !UP0, `(.L_x_31) ;  /* 0x0000000108bc7547 */ /* 0x000ff4000b800000 */
[C---:B------:R-:W-:Y:S01]  /*1eb0*/  LEA R7, R3.reuse, UR14, 0x2 ;  /* 0x0000000e03077c11 */ /* 0x040fe2000f8e10ff */
[----:B------:R-:W0:Y:S01]  /*1ec0*/  LDC.64 R4, c[0x0][0x390] ;  /* 0x0000e400ff047b82 */ /* 0x000e220000000a00 */
[----:B------:R-:W2:Y:S03]  /*1ed0*/  LDCU UR5, c[0x0][0x380] ;  /* 0x00007000ff0577ac */ /* 0x000ea60008000800 */
[----:B------:R-:W2:Y:S01]  /*1ee0*/  LDL R9, [R7] ;  /* 0x0000000007097983 */ /* 0x000ea20000100800 */
[----:B-1----:R-:W-:Y:S02]  /*1ef0*/  VIADD R0, R3, UR16 ;  /* 0x0000001003007c36 */ /* 0x002fe40008000000 */
[----:B--2--5:R-:W-:-:S04]  /*1f00*/  IMAD R9, R2, UR5, R9 ;  /* 0x0000000502097c24 */ /* 0x024fc8000f8e0209 */
[----:B0-----:R-:W-:-:S05]  /*1f10*/  IMAD.WIDE R8, R9, 0x2, R4 ;  /* 0x0000000209087825 */ /* 0x001fca00078e0204 */
[----:B------:R-:W2:Y:S01]  /*1f20*/  LDG.E.U16 R12, desc[UR12][R8.64] ;  /* 0x0000000c080c7981 */ /* 0x000ea2000c1e1500 */
[----:B------:R-:W-:-:S05]  /*1f30*/  LEA R13, R0, UR15, 0x1 ;  /* 0x0000000f000d7c11 */ /* 0x000fca000f8e08ff */
[----:B--2---:R0:W-:Y:S04]  /*1f40*/  STL.U16 [R13], R12 ;  /* 0x0000000c0d007387 */ /* 0x0041e80000100400 */
[----:B------:R-:W2:Y:S02]  /*1f50*/  LDL R11, [R7+0x4] ;  /* 0x00000400070b7983 */ /* 0x000ea40000100800 */
[----:B--2---:R-:W-:-:S04]  /*1f60*/  IMAD R11, R2, UR5, R11 ;  /* 0x00000005020b7c24 */ /* 0x004fc8000f8e020b */
[----:B------:R-:W-:-:S05]  /*1f70*/  IMAD.WIDE R10, R11, 0x2, R4 ;  /* 0x000000020b0a7825 */ /* 0x000fca00078e0204 */
[----:B------:R-:W2:Y:S01]  /*1f80*/  LDG.E.U16 R15, desc[UR12][R10.64] ;  /* 0x0000000c0a0f7981 */ /* 0x000ea2000c1e1500 */
[----:B------:R-:W-:-:S05]  /*1f90*/  LEA R0, R0, R1, 0x1 ;  /* 0x0000000100007211 */ /* 0x000fca00078e08ff */
[----:B--2---:R-:W-:Y:S04]  /*1fa0*/  STL.U16 [R0+0x2a], R15 ;  /* 0x00002a0f00007387 */ /* 0x004fe80000100400 */
[----:B------:R-:W2:Y:S02]  /*1fb0*/  LDL R9, [R7+0x8] ;  /* 0x0000080007097983 */ /* 0x000ea40000100800 */
[----:B--2---:R-:W-:-:S04]  /*1fc0*/  IMAD R9, R2, UR5, R9 ;  /* 0x0000000502097c24 */ /* 0x004fc8000f8e0209 */
[----:B------:R-:W-:-:S06]  /*1fd0*/  IMAD.WIDE R8, R9, 0x2, R4 ;  /* 0x0000000209087825 */ /* 0x000fcc00078e0204 */
[----:B------:R-:W2:Y:S04]  /*1fe0*/  LDG.E.U16 R9, desc[UR12][R8.64] ;  /* 0x0000000c08097981 */ /* 0x000ea8000c1e1500 */
[----:B--2---:R1:W-:Y:S04]  /*1ff0*/  STL.U16 [R0+0x2c], R9 ;  /* 0x00002c0900007387 */ /* 0x0043e80000100400 */
[----:B0-----:R-:W2:Y:S02]  /*2000*/  LDL R13, [R7+0xc] ;  /* 0x00000c00070d7983 */ /* 0x001ea40000100800 */
[----:B--2---:R-:W-:-:S04]  /*2010*/  IMAD R13, R2, UR5, R13 ;  /* 0x00000005020d7c24 */ /* 0x004fc8000f8e020d */
[----:B------:R-:W-:-:S06]  /*2020*/  IMAD.WIDE R10, R13, 0x2, R4 ;  /* 0x000000020d0a7825 */ /* 0x000fcc00078e0204 */
[----:B------:R-:W2:Y:S04]  /*2030*/  LDG.E.U16 R11, desc[UR12][R10.64] ;  /* 0x0000000c0a0b7981 */ /* 0x000ea8000c1e1500 */
[----:B--2---:R0:W-:Y:S04]  /*2040*/  STL.U16 [R0+0x2e], R11 ;  /* 0x00002e0b00007387 */ /* 0x0041e80000100400 */
[----:B------:R-:W2:Y:S02]  /*2050*/  LDL R13, [R7+0x10] ;  /* 0x00001000070d7983 */ /* 0x000ea40000100800 */
[----:B--2---:R-:W-:-:S04]  /*2060*/  IMAD R13, R2, UR5, R13 ;  /* 0x00000005020d7c24 */ /* 0x004fc8000f8e020d */
[----:B------:R-:W-:-:S06]  /*2070*/  IMAD.WIDE R12, R13, 0x2, R4 ;  /* 0x000000020d0c7825 */ /* 0x000fcc00078e0204 */
[----:B------:R-:W2:Y:S04]  /*2080*/  LDG.E.U16 R13, desc[UR12][R12.64] ;  /* 0x0000000c0c0d7981 */ /* 0x000ea8000c1e1500 */
[----:B--2---:R2:W-:Y:S04]  /*2090*/  STL.U16 [R0+0x30], R13 ;  /* 0x0000300d00007387 */ /* 0x0045e80000100400 */
[----:B-1----:R-:W3:Y:S02]  /*20a0*/  LDL R9, [R7+0x14] ;  /* 0x0000140007097983 */ /* 0x002ee40000100800 */
[----:B---3--:R-:W-:-:S04]  /*20b0*/  IMAD R9, R2, UR5, R9 ;  /* 0x0000000502097c24 */ /* 0x008fc8000f8e0209 */
[----:B------:R-:W-:-:S06]  /*20c0*/  IMAD.WIDE R8, R9, 0x2, R4 ;  /* 0x0000000209087825 */ /* 0x000fcc00078e0204 */
[----:B------:R-:W3:Y:S04]  /*20d0*/  LDG.E.U16 R9, desc[UR12][R8.64] ;  /* 0x0000000c08097981 */ /* 0x000ee8000c1e1500 */
[----:B---3--:R3:W-:Y:S04]  /*20e0*/  STL.U16 [R0+0x32], R9 ;  /* 0x0000320900007387 */ /* 0x0087e80000100400 */
[----:B0-----:R-:W4:Y:S02]  /*20f0*/  LDL R11, [R7+0x18] ;  /* 0x00001800070b7983 */ /* 0x001f240000100800 */
[----:B----4-:R-:W-:-:S04]  /*2100*/  IMAD R11, R2, UR5, R11 ;  /* 0x00000005020b7c24 */ /* 0x010fc8000f8e020b */
[----:B------:R-:W-:-:S06]  /*2110*/  IMAD.WIDE R10, R11, 0x2, R4 ;  /* 0x000000020b0a7825 */ /* 0x000fcc00078e0204 */
[----:B------:R-:W4:Y:S04]  /*2120*/  LDG.E.U16 R11, desc[UR12][R10.64] ;  /* 0x0000000c0a0b7981 */ /* 0x000f28000c1e1500 */
[----:B----4-:R3:W-:Y:S04]  /*2130*/  STL.U16 [R0+0x34], R11 ;  /* 0x0000340b00007387 */ /* 0x0107e80000100400 */
[----:B--2---:R-:W2:Y:S02]  /*2140*/  LDL R13, [R7+0x1c] ;  /* 0x00001c00070d7983 */ /* 0x004ea40000100800 */
[----:B--2---:R-:W-:-:S04]  /*2150*/  IMAD R13, R2, UR5, R13 ;  /* 0x00000005020d7c24 */ /* 0x004fc8000f8e020d */
[----:B------:R-:W-:-:S06]  /*2160*/  IMAD.WIDE R4, R13, 0x2, R4 ;  /* 0x000000020d047825 */ /* 0x000fcc00078e0204 */
[----:B------:R-:W2:Y:S01]  /*2170*/  LDG.E.U16 R5, desc[UR12][R4.64] ;  /* 0x0000000c04057981 */ /* 0x000ea2000c1e1500 */
[----:B------:R-:W-:-:S03]  /*2180*/  VIADD R3, R3, 0x8 ;  /* 0x0000000803037836 */ /* 0x000fc60000000000 */
[----:B--2---:R3:W-:Y:S04]  /*2190*/  STL.U16 [R0+0x36], R5 ;  /* 0x0000360500007387 */ /* 0x0047e80000100400 */
.L_x_31:
[----:B------:R-:W-:Y:S05]  /*21a0*/  BRA.U !UP3, `(.L_x_30) ;  /* 0x000000010be07547 */ /* 0x000fea000b800000 */
[----:B------:R-:W-:Y:S01]  /*21b0*/  UISETP.NE.AND UP3, UPT, UR9, URZ, UPT ;  /* 0x000000ff0900728c */ /* 0x000fe2000bf65270 */
[----:B------:R-:W-:Y:S10]  /*21c0*/  BRA.U !UP1, `(.L_x_32) ;  /* 0x00000001096c7547 */ /* 0x000ff4000b800000 */
[C---:B0-----:R-:W-:Y:S01]  /*21d0*/  LEA R12, R3.reuse, UR14, 0x2 ;  /* 0x0000000e030c7c11 */ /* 0x041fe2000f8e10ff */
[----:B---3--:R-:W0:Y:S01]  /*21e0*/  LDC.64 R4, c[0x0][0x390] ;  /* 0x0000e400ff047b82 */ /* 0x008e220000000a00 */
        /* <DEDUP_REMOVED lines=10> */
[----:B------:R-:W-:-:S06]  /*2290*/  IMAD.WIDE R10, R11, 0x2, R4 ;  /* 0x000000020b0a7825 */ /* 0x000fcc00078e0204 */
[----:B------:R-:W2:Y:S01]  /*22a0*/  LDG.E.U16 R10, desc[UR12][R10.64] ;  /* 0x0000000c0a0a7981 */ /* 0x000ea2000c1e1500 */
[----:B------:R-:W-:-:S05]  /*22b0*/  LEA R13, R0, R1, 0x1 ;  /* 0x00000001000d7211 */ /* 0x000fca00078e08ff */
[----:B--2---:R2:W-:Y:S04]  /*22c0*/  STL.U16 [R13+0x2a], R10 ;  /* 0x00002a0a0d007387 */ /* 0x0045e80000100400 */
[----:B------:R-:W3:Y:S02]  /*22d0*/  LDL R9, [R12+0x8] ;  /* 0x000008000c097983 */ /* 0x000ee40000100800 */
[----:B---3--:R-:W-:-:S04]  /*22e0*/  IMAD R9, R2, UR5, R9 ;  /* 0x0000000502097c24 */ /* 0x008fc8000f8e0209 */
[----:B------:R-:W-:-:S06]  /*22f0*/  IMAD.WIDE R8, R9, 0x2, R4 ;  /* 0x0000000209087825 */ /* 0x000fcc00078e0204 */
[----:B------:R-:W3:Y:S04]  /*2300*/  LDG.E.U16 R8, desc[UR12][R8.64] ;  /* 0x0000000c08087981 */ /* 0x000ee8000c1e1500 */
[----:B---3--:R2:W-:Y:S04]  /*2310*/  STL.U16 [R13+0x2c], R8 ;  /* 0x00002c080d007387 */ /* 0x0085e80000100400 */
[----:B0-----:R-:W3:Y:S02]  /*2320*/  LDL R7, [R12+0xc] ;  /* 0x00000c000c077983 */ /* 0x001ee40000100800 */
[----:B---3--:R-:W-:-:S04]  /*2330*/  IMAD R7, R2, UR5, R7 ;  /* 0x0000000502077c24 */ /* 0x008fc8000f8e0207 */
[----:B------:R-:W-:-:S06]  /*2340*/  IMAD.WIDE R4, R7, 0x2, R4 ;  /* 0x0000000207047825 */ /* 0x000fcc00078e0204 */
[----:B------:R-:W3:Y:S01]  /*2350*/  LDG.E.U16 R4, desc[UR12][R4.64] ;  /* 0x0000000c04047981 */ /* 0x000ee2000c1e1500 */
[----:B------:R-:W-:-:S03]  /*2360*/  VIADD R3, R3, 0x4 ;  /* 0x0000000403037836 */ /* 0x000fc60000000000 */
[----:B---3--:R2:W-:Y:S04]  /*2370*/  STL.U16 [R13+0x2e], R4 ;  /* 0x00002e040d007387 */ /* 0x0085e80000100400 */
.L_x_32:
[----:B------:R-:W-:Y:S05]  /*2380*/  BRA.U !UP3, `(.L_x_30) ;  /* 0x000000010b687547 */ /* 0x000fea000b800000 */
[----:B------:R-:W-:Y:S01]  /*2390*/  LEA R7, R3, UR14, 0x2 ;  /* 0x0000000e03077c11 */ /* 0x000fe2000f8e10ff */
[----:B--23--:R-:W0:Y:S01]  /*23a0*/  LDC.64 R4, c[0x0][0x390] ;  /* 0x0000e400ff047b82 */ /* 0x00ce220000000a00 */
[----:B------:R-:W2:Y:S03]  /*23b0*/  LDCU UR5, c[0x0][0x380] ;  /* 0x00007000ff0577ac */ /* 0x000ea60008000800 */
[----:B------:R-:W2:Y:S02]  /*23c0*/  LDL R9, [R7] ;  /* 0x0000000007097983 */ /* 0x000ea40000100800 */
[----:B--2--5:R-:W-:-:S04]  /*23d0*/  IMAD R9, R2, UR5, R9 ;  /* 0x0000000502097c24 */ /* 0x024fc8000f8e0209 */
[----:B0-----:R-:W-:-:S06]  /*23e0*/  IMAD.WIDE R8, R9, 0x2, R4 ;  /* 0x0000000209087825 */ /* 0x001fcc00078e0204 */
[----:B------:R-:W2:Y:S01]  /*23f0*/  LDG.E.U16 R8, desc[UR12][R8.64] ;  /* 0x0000000c08087981 */ /* 0x000ea2000c1e1500 */
[----:B-1----:R-:W-:Y:S01]  /*2400*/  VIADD R0, R3, UR16 ;  /* 0x0000001003007c36 */ /* 0x002fe20008000000 */
[----:B------:R-:W-:-:S04]  /*2410*/  UISETP.NE.AND UP3, UPT, UR9, 0x1, UPT ;  /* 0x000000010900788c */ /* 0x000fc8000bf65270 */
[----:B------:R-:W-:-:S05]  /*2420*/  LEA R11, R0, UR15, 0x1 ;  /* 0x0000000f000b7c11 */ /* 0x000fca000f8e08ff */
[----:B--2---:R4:W-:Y:S01]  /*2430*/  STL.U16 [R11], R8 ;  /* 0x000000080b007387 */ /* 0x0049e20000100400 */
[----:B------:R-:W-:Y:S05]  /*2440*/  BRA.U !UP3, `(.L_x_30) ;  /* 0x000000010b387547 */ /* 0x000fea000b800000 */
[----:B------:R-:W2:Y:S02]  /*2450*/  LDL R9, [R7+0x4] ;  /* 0x0000040007097983 */ /* 0x000ea40000100800 */
[----:B--2---:R-:W-:-:S04]  /*2460*/  IMAD R9, R2, UR5, R9 ;  /* 0x0000000502097c24 */ /* 0x004fc8000f8e0209 */
[----:B----4-:R-:W-:-:S06]  /*2470*/  IMAD.WIDE R8, R9, 0x2, R4 ;  /* 0x0000000209087825 */ /* 0x010fcc00078e0204 */
[----:B------:R-:W2:Y:S01]  /*2480*/  LDG.E.U16 R8, desc[UR12][R8.64] ;  /* 0x0000000c08087981 */ /* 0x000ea2000c1e1500 */
[----:B------:R-:W-:Y:S01]  /*2490*/  IADD3 R0, PT, PT, R3, UR16, RZ ;  /* 0x0000001003007c10 */ /* 0x000fe2000fffe0ff */
[----:B------:R-:W-:-:S04]  /*24a0*/  UISETP.NE.AND UP3, UPT, UR9, 0x2, UPT ;  /* 0x000000020900788c */ /* 0x000fc8000bf65270 */
[----:B------:R-:W-:-:S05]  /*24b0*/  IMAD.U32 R11, R0, 0x2, R1 ;  /* 0x00000002000b7824 */ /* 0x000fca00078e0001 */
[----:B--2---:R0:W-:Y:S01]  /*24c0*/  STL.U16 [R11+0x2a], R8 ;  /* 0x00002a080b007387 */ /* 0x0041e20000100400 */
[----:B------:R-:W-:Y:S05]  /*24d0*/  BRA.U !UP3, `(.L_x_30) ;  /* 0x000000010b147547 */ /* 0x000fea000b800000 */
[----:B------:R-:W2:Y:S02]  /*24e0*/  LDL R7, [R7+0x8] ;  /* 0x0000080007077983 */ /* 0x000ea40000100800 */
[----:B--2---:R-:W-:-:S04]  /*24f0*/  IMAD R3, R2, UR5, R7 ;  /* 0x0000000502037c24 */ /* 0x004fc8000f8e0207 */
[----:B------:R-:W-:-:S06]  /*2500*/  IMAD.WIDE R4, R3, 0x2, R4 ;  /* 0x0000000203047825 */ /* 0x000fcc00078e0204 */
[----:B------:R-:W2:Y:S04]  /*2510*/  LDG.E.U16 R4, desc[UR12][R4.64] ;  /* 0x0000000c04047981 */ /* 0x000ea8000c1e1500 */
[----:B--2---:R1:W-:Y:S02]  /*2520*/  STL.U16 [R11+0x2c], R4 ;  /* 0x00002c040b007387 */ /* 0x0043e40000100400 */
.L_x_30:
[----:B------:R-:W-:Y:S05]  /*2530*/  BRA.U UP2, `(.L_x_33) ;  /* 0xfffffff102e07547 */ /* 0x000fea000b83ffff */
.L_x_27:
[----:B-----5:R-:W0:Y:S01]  /*2540*/  LDC.64 R2, c[0x0][0x398] ;  /* 0x0000e600ff027b82 */ /* 0x020e220000000a00 */
[----:B-1-3--:R-:W-:Y:S01]  /*2550*/  IMAD.MOV.U32 R0, RZ, RZ, 0x1 ;  /* 0x00000001ff007424 */ /* 0x00afe200078e00ff */
[----:B------:R-:W-:Y:S01]  /*2560*/  UISETP.GE.AND UP0, UPT, UR8, 0x1, UPT ;  /* 0x000000010800788c */ /* 0x000fe2000bf06270 */
[----:B------:R-:W-:Y:S01]  /*2570*/  PRMT R9, RZ, 0x7610, R9 ;  /* 0x00007610ff097816 */ /* 0x000fe20000000009 */
[----:B0-----:R-:W-:Y:S02]  /*2580*/  IMAD.WIDE R6, R6, 0x2, R2 ;  /* 0x0000000206067825 */ /* 0x001fe400078e0202 */
[----:B------:R-:W-:-:S05]  /*2590*/  PRMT R3, R0, 0x7610, R3 ;  /* 0x0000761000037816 */ /* 0x000fca0000000003 */
[----:B------:R0:W-:Y:S01]  /*25a0*/  STG.E.U16 desc[UR12][R6.64], R3 ;  /* 0x0000000306007986 */ /* 0x0001e2000c10150c */
[----:B------:R-:W-:Y:S05]  /*25b0*/  BRA.U !UP0, `(.L_x_34) ;  /* 0x0000000508387547 */ /* 0x000fea000b800000 */
[----:B------:R-:W-:Y:S01]  /*25c0*/  UISETP.GE.U32.AND UP0, UPT, UR6, 0xf, UPT ;  /* 0x0000000f0600788c */ /* 0x000fe2000bf06070 */
[----:B------:R-:W-:Y:S01]  /*25d0*/  PRMT R9, RZ, 0x7610, R9 ;  /* 0x00007610ff097816 */ /* 0x000fe20000000009 */
[----:B------:R-:W-:Y:S01]  /*25e0*/  ULOP3.LUT UR9, UR8, 0xf, URZ, 0xc0, !UPT ;  /* 0x0000000f08097892 */ /* 0x000fe2000f8ec0ff */
[----:B------:R-:W-:-:S03]  /*25f0*/  UMOV UR4, URZ ;  /* 0x000000ff00047c82 */ /* 0x000fc60008000000 */
[----:B------:R-:W-:-:S03]  /*2600*/  UISETP.NE.AND UP1, UPT, UR9, URZ, UPT ;  /* 0x000000ff0900728c */ /* 0x000fc6000bf25270 */
[----:B------:R-:W-:Y:S08]  /*2610*/  BRA.U !UP0, `(.L_x_35) ;  /* 0x0000000108707547 */ /* 0x000ff0000b800000 */
[----:B------:R-:W-:Y:S01]  /*2620*/  PRMT R9, RZ, 0x7610, R9 ;  /* 0x00007610ff097816 */ /* 0x000fe20000000009 */
[----:B------:R-:W-:Y:S01]  /*2630*/  ULOP3.LUT UR4, UR8, 0x7ffffff0, URZ, 0xc0, !UPT ;  /* 0x7ffffff008047892 */ /* 0x000fe2000f8ec0ff */
[----:B------:R-:W-:-:S11]  /*2640*/  UMOV UR5, URZ ;  /* 0x000000ff00057c82 */ /* 0x000fd60008000000 */
.L_x_36:
[----:B------:R-:W-:-:S09]  /*2650*/  ULEA UR7, UR5, UR15, 0x1 ;  /* 0x0000000f05077291 */ /* 0x000fd2000f8e08ff */
[----:B--2-4-:R-:W2:Y:S04]  /*2660*/  LDL.64 R10, [UR7] ;  /* 0x00000007ff0a7983 */ /* 0x014ea80008100a00 */
[----:B------:R-:W3:Y:S04]  /*2670*/  LDL.64 R12, [UR7+0x8] ;  /* 0x00000807ff0c7983 */ /* 0x000ee80008100a00 */
[----:B------:R-:W4:Y:S04]  /*2680*/  LDL.64 R4, [UR7+0x10] ;  /* 0x00001007ff047983 */ /* 0x000f280008100a00 */
[----:B0-----:R-:W5:Y:S01]  /*2690*/  LDL.64 R2, [UR7+0x18] ;  /* 0x00001807ff027983 */ /* 0x001f620008100a00 */
[----:B------:R-:W-:-:S04]  /*26a0*/  UIADD3 UR5, UPT, UPT, UR5, 0x10, URZ ;  /* 0x0000001005057890 */ /* 0x000fc8000fffe0ff */
[----:B------:R-:W-:Y:S01]  /*26b0*/  UISETP.NE.AND UP0, UPT, UR5, UR4, UPT ;  /* 0x000000040500728c */ /* 0x000fe2000bf05270 */
[----:B--2---:R-:W-:-:S04]  /*26c0*/  PRMT R0, R10, 0x7632, R0 ;  /* 0x000076320a007816 */ /* 0x004fc80000000000 */
[----:B------:R-:W-:Y:S02]  /*26d0*/  IADD3 R9, PT, PT, R0, R10, R9 ;  /* 0x0000000a00097210 */ /* 0x000fe40007ffe009 */
[----:B------:R-:W-:Y:S02]  /*26e0*/  PRMT R0, R11, 0x7632, R0 ;  /* 0x000076320b007816 */ /* 0x000fe40000000000 */
[----:B----4-:R-:W-:Y:S02]  /*26f0*/  PRMT R8, R4, 0x7632, R8 ;  /* 0x0000763204087816 */ /* 0x010fe40000000008 */
[----:B------:R-:W-:Y:S02]  /*2700*/  IADD3 R9, PT, PT, R0, R11, R9 ;  /* 0x0000000b00097210 */ /* 0x000fe40007ffe009 */
[----:B---3--:R-:W-:-:S04]  /*2710*/  PRMT R0, R12, 0x7632, R0 ;  /* 0x000076320c007816 */ /* 0x008fc80000000000 */
[----:B------:R-:W-:Y:S02]  /*2720*/  IADD3 R9, PT, PT, R0, R12, R9 ;  /* 0x0000000c00097210 */ /* 0x000fe40007ffe009 */
[----:B------:R-:W-:-:S04]  /*2730*/  PRMT R0, R13, 0x7632, R0 ;  /* 0x000076320d007816 */ /* 0x000fc80000000000 */
[----:B------:R-:W-:Y:S02]  /*2740*/  IADD3 R9, PT, PT, R0, R13, R9 ;  /* 0x0000000d00097210 */ /* 0x000fe40007ffe009 */
[----:B------:R-:W-:Y:S02]  /*2750*/  PRMT R0, R5, 0x7632, R0 ;  /* 0x0000763205007816 */ /* 0x000fe40000000000 */
[----:B------:R-:W-:Y:S02]  /*2760*/  IADD3 R8, PT, PT, R8, R4, R9 ;  /* 0x0000000408087210 */ /* 0x000fe40007ffe009 */
[----:B-----5:R-:W-:Y:S02]  /*2770*/  PRMT R4, R2, 0x7632, R4 ;  /* 0x0000763202047816 */ /* 0x020fe40000000004 */
[----:B------:R-:W-:Y:S02]  /*2780*/  IADD3 R5, PT, PT, R0, R5, R8 ;  /* 0x0000000500057210 */ /* 0x000fe40007ffe008 */
[----:B------:R-:W-:-:S02]  /*2790*/  PRMT R0, R3, 0x7632, R0 ;  /* 0x0000763203007816 */ /* 0x000fc40000000000 */
[----:B------:R-:W-:-:S04]  /*27a0*/  IADD3 R4, PT, PT, R4, R2, R5 ;  /* 0x0000000204047210 */ /* 0x000fc80007ffe005 */
[----:B------:R-:W-:-:S04]  /*27b0*/  IADD3 R0, PT, PT, R0, R3, R4 ;  /* 0x0000000300007210 */ /* 0x000fc80007ffe004 */
[----:B------:R-:W-:Y:S01]  /*27c0*/  PRMT R9, R0, 0x7610, R9 ;  /* 0x0000761000097816 */ /* 0x000fe20000000009 */
[----:B------:R-:W-:Y:S06]  /*27d0*/  BRA.U UP0, `(.L_x_36) ;  /* 0xfffffffd009c7547 */ /* 0x000fec000b83ffff */
.L_x_35:
[----:B------:R-:W-:Y:S05]  /*27e0*/  BRA.U !UP1, `(.L_x_34) ;  /* 0x0000000109ac7547 */ /* 0x000fea000b800000 */
[----:B------:R-:W-:Y:S02]  /*27f0*/  UISETP.GE.U32.AND UP0, UPT, UR9, 0x8, UPT ;  /* 0x000000080900788c */ /* 0x000fe4000bf06070 */
[----:B------:R-:W-:-:S04]  /*2800*/  ULOP3.LUT UR7, UR8, 0x7, URZ, 0xc0, !UPT ;  /* 0x0000000708077892 */ /* 0x000fc8000f8ec0ff */
[----:B------:R-:W-:-:S03]  /*2810*/  UISETP.NE.AND UP1, UPT, UR7, URZ, UPT ;  /* 0x000000ff0700728c */ /* 0x000fc6000bf25270 */
[----:B------:R-:W-:Y:S08]  /*2820*/  BRA.U !UP0, `(.L_x_37) ;  /* 0x00000001083c7547 */ /* 0x000ff0000b800000 */
[----:B------:R-:W-:-:S09]  /*2830*/  ULEA UR5, UR4, UR15, 0x1 ;  /* 0x0000000f04057291 */ /* 0x000fd2000f8e08ff */
[----:B------:R-:W3:Y:S04]  /*2840*/  LDL.U16 R0, [UR5] ;  /* 0x00000005ff007983 */ /* 0x000ee80008100400 */
[----:B------:R-:W3:Y:S04]  /*2850*/  LDL.U16 R2, [UR5+0x2] ;  /* 0x00000205ff027983 */ /* 0x000ee80008100400 */
[----:B0-----:R-:W5:Y:S04]  /*2860*/  LDL.U16 R3, [UR5+0x4] ;  /* 0x00000405ff037983 */ /* 0x001f680008100400 */
[----:B--2---:R-:W5:Y:S04]  /*2870*/  LDL.U16 R4, [UR5+0x6] ;  /* 0x00000605ff047983 */ /* 0x004f680008100400 */
[----:B------:R-:W2:Y:S04]  /*2880*/  LDL.U16 R5, [UR5+0x8] ;  /* 0x00000805ff057983 */ /* 0x000ea80008100400 */
[----:B----4-:R-:W2:Y:S04]  /*2890*/  LDL.U16 R8, [UR5+0xa] ;  /* 0x00000a05ff087983 */ /* 0x010ea80008100400 */
[----:B------:R-:W4:Y:S04]  /*28a0*/  LDL.U16 R11, [UR5+0xc] ;  /* 0x00000c05ff0b7983 */ /* 0x000f280008100400 */
[----:B------:R-:W4:Y:S01]  /*28b0*/  LDL.U16 R10, [UR5+0xe] ;  /* 0x00000e05ff0a7983 */ /* 0x000f220008100400 */
[----:B------:R-:W-:Y:S01]  /*28c0*/  UIADD3 UR4, UPT, UPT, UR4, 0x8, URZ ;  /* 0x0000000804047890 */ /* 0x000fe2000fffe0ff */
[----:B---3--:R-:W-:-:S04]  /*28d0*/  IADD3 R0, PT, PT, R2, R0, R9 ;  /* 0x0000000002007210 */ /* 0x008fc80007ffe009 */
[----:B-----5:R-:W-:-:S04]  /*28e0*/  IADD3 R0, PT, PT, R4, R3, R0 ;  /* 0x0000000304007210 */ /* 0x020fc80007ffe000 */
[----:B--2---:R-:W-:-:S04]  /*28f0*/  IADD3 R0, PT, PT, R8, R5, R0 ;  /* 0x0000000508007210 */ /* 0x004fc80007ffe000 */
[----:B----4-:R-:W-:-:S04]  /*2900*/  IADD3 R0, PT, PT, R10, R11, R0 ;  /* 0x0000000b0a007210 */ /* 0x010fc80007ffe000 */
[----:B------:R-:W-:-:S07]  /*2910*/  PRMT R9, R0, 0x7610, R9 ;  /* 0x0000761000097816 */ /* 0x000fce0000000009 */
.L_x_37:
        /* <DEDUP_REMOVED lines=9> */
[----:B--2---:R-:W5:Y:S01]  /*29b0*/  LDL.U16 R4, [UR5+0x6] ;  /* 0x00000605ff047983 */ /* 0x004f620008100400 */
[----:B------:R-:W-:Y:S01]  /*29c0*/  UIADD3 UR4, UPT, UPT, UR4, 0x4, URZ ;  /* 0x0000000404047890 */ /* 0x000fe2000fffe0ff */
[----:B---3--:R-:W-:-:S04]  /*29d0*/  IADD3 R0, PT, PT, R2, R0, R9 ;  /* 0x0000000002007210 */ /* 0x008fc80007ffe009 */
[----:B-----5:R-:W-:-:S04]  /*29e0*/  IADD3 R0, PT, PT, R4, R3, R0 ;  /* 0x0000000304007210 */ /* 0x020fc80007ffe000 */
[----:B------:R-:W-:-:S07]  /*29f0*/  PRMT R9, R0, 0x7610, R9 ;  /* 0x0000761000097816 */ /* 0x000fce0000000009 */
.L_x_38:
[----:B------:R-:W-:Y:S05]  /*2a00*/  BRA.U !UP1, `(.L_x_34) ;  /* 0x0000000109247547 */ /* 0x000fea000b800000 */
[----:B------:R-:W-:-:S05]  /*2a10*/  UMOV UR5, URZ ;  /* 0x000000ff00057c82 */ /* 0x000fca0008000000 */
.L_x_39:
[----:B------:R-:W-:-:S09]  /*2a20*/  ULEA UR7, UR4, UR15, 0x1 ;  /* 0x0000000f04077291 */ /* 0x000fd2000f8e08ff */
[----:B------:R-:W3:Y:S01]  /*2a30*/  LDL.U16 R0, [UR7] ;  /* 0x00000007ff007983 */ /* 0x000ee20008100400 */
[----:B------:R-:W-:Y:S02]  /*2a40*/  UIADD3 UR5, UPT, UPT, UR5, 0x1, URZ ;  /* 0x0000000105057890 */ /* 0x000fe4000fffe0ff */
[----:B------:R-:W-:Y:S02]  /*2a50*/  UIADD3 UR4, UPT, UPT, UR4, 0x1, URZ ;  /* 0x0000000104047890 */ /* 0x000fe4000fffe0ff */
[----:B------:R-:W-:Y:S01]  /*2a60*/  UISETP.NE.AND UP0, UPT, UR5, UR9, UPT ;  /* 0x000000090500728c */ /* 0x000fe2000bf05270 */
[----:B---3--:R-:W-:-:S04]  /*2a70*/  IADD3 R0, PT, PT, R0, R9, RZ ;  /* 0x0000000900007210 */ /* 0x008fc80007ffe0ff */
[----:B------:R-:W-:-:S04]  /*2a80*/  PRMT R9, R0, 0x7610, R9 ;  /* 0x0000761000097816 */ /* 0x000fc80000000009 */
[----:B------:R-:W-:Y:S05]  /*2a90*/  BRA.U UP0, `(.L_x_39) ;  /* 0xfffffffd00e07547 */ /* 0x000fea000b83ffff */
.L_x_34:
[----:B------:R-:W-:-:S09]  /*2aa0*/  UISETP.GE.AND UP0, UPT, UR8, 0x2, UPT ;  /* 0x000000020800788c */ /* 0x000fd2000bf06270 */
[----:B------:R-:W-:Y:S05]  /*2ab0*/  BRA.U !UP0, `(.L_x_40) ;  /* 0x0000000508d07547 */ /* 0x000fea000b800000 */
[----:B------:R-:W-:Y:S01]  /*2ac0*/  ULOP3.LUT UR17, UR8, 0x7, URZ, 0xc0, !UPT ;  /* 0x0000000708117892 */ /* 0x000fe2000f8ec0ff */
[----:B------:R-:W-:Y:S01]  /*2ad0*/  PRMT R2, R9, 0x9910, RZ ;  /* 0x0000991009027816 */ /* 0x000fe200000000ff */
[----:B------:R-:W-:Y:S01]  /*2ae0*/  ULOP3.LUT UR16, UR8, 0xf, URZ, 0xc0, !UPT ;  /* 0x0000000f08107892 */ /* 0x000fe2000f8ec0ff */
[----:B0-----:R-:W-:Y:S01]  /*2af0*/  IMAD.MOV.U32 R3, RZ, RZ, 0x1 ;  /* 0x00000001ff037424 */ /* 0x001fe200078e00ff */
[----:B------:R-:W-:Y:S02]  /*2b00*/  UIADD3 UR7, UPT, UPT, UR17, -0x1, URZ ;  /* 0xffffffff11077890 */ /* 0x000fe4000fffe0ff */
[----:B------:R-:W-:Y:S02]  /*2b10*/  UIADD3 UR4, UPT, UPT, UR16, -0x1, URZ ;  /* 0xffffffff10047890 */ /* 0x000fe4000fffe0ff */
[----:B------:R-:W-:Y:S02]  /*2b20*/  UISETP.GE.U32.AND UP2, UPT, UR7, 0x3, UPT ;  /* 0x000000030700788c */ /* 0x000fe4000bf46070 */
[----:B------:R-:W-:-:S02]  /*2b30*/  ULOP3.LUT UR18, UR8, 0x7ffffff0, URZ, 0xc0, !UPT ;  /* 0x7ffffff008127892 */ /* 0x000fc4000f8ec0ff */
[----:B------:R-:W-:Y:S02]  /*2b40*/  ULOP3.LUT UR5, UR8, 0x3, URZ, 0xc0, !UPT ;  /* 0x0000000308057892 */ /* 0x000fe4000f8ec0ff */
[----:B------:R-:W-:Y:S01]  /*2b50*/  UISETP.GE.U32.AND UP1, UPT, UR4, 0x7, UPT ;  /* 0x000000070400788c */ /* 0x000fe2000bf26070 */
[----:B------:R-:W-:-:S10]  /*2b60*/  UMOV UR7, 0x1 ;  /* 0x0000000100077882 */ /* 0x000fd40000000000 */
.L_x_46:
[----:B0-----:R-:W0:Y:S01]  /*2b70*/  LDCU UR8, c[0x0][0x384] ;  /* 0x00007080ff0877ac */ /* 0x001e220008000800 */
[----:B------:R-:W-:Y:S01]  /*2b80*/  IMAD.MOV.U32 R5, RZ, RZ, RZ ;  /* 0x000000ffff057224 */ /* 0x000fe200078e00ff */
[----:B--2---:R-:W-:Y:S01]  /*2b90*/  PRMT R4, RZ, 0x7610, R4 ;  /* 0x00007610ff047816 */ /* 0x004fe20000000004 */
[----:B------:R-:W-:Y:S02]  /*2ba0*/  UISETP.GE.U32.AND UP3, UPT, UR6, 0xf, UPT ;  /* 0x0000000f0600788c */ /* 0x000fe4000bf66070 */
[----:B0-----:R-:W-:Y:S02]  /*2bb0*/  UIMAD UR11, UR7, UR8, URZ ;  /* 0x00000008070b72a4 */ /* 0x001fe4000f8e02ff */
[----:B------:R-:W-:-:S04]  /*2bc0*/  UIADD3 UR7, UPT, UPT, UR7, 0x1, URZ ;  /* 0x0000000107077890 */ /* 0x000fc8000fffe0ff */
[----:B------:R-:W-:Y:S01]  /*2bd0*/  UISETP.NE.AND UP0, UPT, UR7, UR8, UPT ;  /* 0x000000080700728c */ /* 0x000fe2000bf05270 */
[----:B------:R-:W-:Y:S10]  /*2be0*/  BRA.U !UP3, `(.L_x_41) ;  /* 0x000000010b887547 */ /* 0x000ff4000b800000 */
[----:B------:R-:W-:Y:S01]  /*2bf0*/  PRMT R4, RZ, 0x7610, R4 ;  /* 0x00007610ff047816 */ /* 0x000fe20000000004 */
[----:B------:R-:W-:-:S06]  /*2c00*/  UMOV UR4, URZ ;  /* 0x000000ff00047c82 */ /* 0x000fcc0008000000 */
.L_x_42:
[----:B------:R-:W-:-:S06]  /*2c10*/  UIADD3 UR9, UPT, UPT, UR11, UR4, URZ ;  /* 0x000000040b097290 */ /* 0x000fcc000fffe0ff */
[----:B------:R-:W-:-:S04]  /*2c20*/  MOV R0, UR9 ;  /* 0x0000000900007c02 */ /* 0x000fc80008000f00 */
[----:B------:R-:W-:-:S05]  /*2c30*/  LEA R0, R0, UR15, 0x1 ;  /* 0x0000000f00007c11 */ /* 0x000fca000f8e08ff */
[----:B------:R-:W2:Y:S04]  /*2c40*/  LDL.U16 R5, [R0] ;  /* 0x0000000000057983 */ /* 0x000ea80000100400 */
[----:B----4-:R-:W2:Y:S04]  /*2c50*/  LDL.U16 R8, [R0+0x2] ;  /* 0x0000020000087983 */ /* 0x010ea80000100400 */
[----:B------:R-:W3:Y:S04]  /*2c60*/  LDL.U16 R10, [R0+0x4] ;  /* 0x00000400000a7983 */ /* 0x000ee80000100400 */
[----:B------:R-:W3:Y:S04]  /*2c70*/  LDL.U16 R9, [R0+0x6] ;  /* 0x0000060000097983 */ /* 0x000ee80000100400 */
[----:B------:R-:W4:Y:S04]  /*2c80*/  LDL.U16 R12, [R0+0x8] ;  /* 0x00000800000c7983 */ /* 0x000f280000100400 */
[----:B------:R-:W4:Y:S04]  /*2c90*/  LDL.U16 R11, [R0+0xa] ;  /* 0x00000a00000b7983 */ /* 0x000f280000100400 */
[----:B------:R-:W5:Y:S04]  /*2ca0*/  LDL.U16 R14, [R0+0xc] ;  /* 0x00000c00000e7983 */ /* 0x000f680000100400 */
        /* <DEDUP_REMOVED lines=8> */
[----:B------:R-:W5:Y:S01]  /*2d30*/  LDL.U16 R21, [R0+0x1e] ;  /* 0x00001e0000157983 */ /* 0x000f620000100400 */
[----:B------:R-:W-:-:S04]  /*2d40*/  UIADD3 UR4, UPT, UPT, UR4, 0x10, URZ ;  /* 0x0000001004047890 */ /* 0x000fc8000fffe0ff */
[----:B------:R-:W-:Y:S01]  /*2d50*/  UISETP.NE.AND UP3, UPT, UR4, UR18, UPT ;  /* 0x000000120400728c */ /* 0x000fe2000bf65270 */
[----:B--2---:R-:W-:-:S04]  /*2d60*/  IADD3 R5, PT, PT, R8, R5, R4 ;  /* 0x0000000508057210 */ /* 0x004fc80007ffe004 */
[----:B---3--:R-:W-:-:S04]  /*2d70*/  IADD3 R5, PT, PT, R9, R10, R5 ;  /* 0x0000000a09057210 */ /* 0x008fc80007ffe005 */
[----:B----4-:R-:W-:-:S04]  /*2d80*/  IADD3 R5, PT, PT, R11, R12, R5 ;  /* 0x0000000c0b057210 */ /* 0x010fc80007ffe005 */
[----:B-----5:R-:W-:-:S04]  /*2d90*/  IADD3 R5, PT, PT, R13, R14, R5 ;  /* 0x0000000e0d057210 */ /* 0x020fc80007ffe005 */
[----:B------:R-:W-:-:S04]  /*2da0*/  IADD3 R5, PT, PT, R15, R16, R5 ;  /* 0x000000100f057210 */ /* 0x000fc80007ffe005 */
[----:B------:R-:W-:-:S04]  /*2db0*/  IADD3 R5, PT, PT, R17, R18, R5 ;  /* 0x0000001211057210 */ /* 0x000fc80007ffe005 */
[----:B------:R-:W-:-:S04]  /*2dc0*/  IADD3 R5, PT, PT, R19, R20, R5 ;  /* 0x0000001413057210 */ /* 0x000fc80007ffe005 */
[----:B------:R-:W-:-:S04]  /*2dd0*/  IADD3 R5, PT, PT, R21, R22, R5 ;  /* 0x0000001615057210 */ /* 0x000fc80007ffe005 */
[----:B------:R-:W-:Y:S01]  /*2de0*/  PRMT R4, R5, 0x7610, R4 ;  /* 0x0000761005047816 */ /* 0x000fe20000000004 */
[----:B------:R-:W-:Y:S06]  /*2df0*/  BRA.U UP3, `(.L_x_42) ;  /* 0xfffffffd03847547 */ /* 0x000fec000b83ffff */
[----:B------:R-:W-:-:S07]  /*2e00*/  IMAD.U32 R5, RZ, RZ, UR18 ;  /* 0x00000012ff057e24 */ /* 0x000fce000f8e00ff */
.L_x_41:
[----:B------:R-:W-:-:S09]  /*2e10*/  UISETP.NE.AND UP3, UPT, UR16, URZ, UPT ;  /* 0x000000ff1000728c */ /* 0x000fd2000bf65270 */
[----:B------:R-:W-:Y:S05]  /*2e20*/  BRA.U !UP3, `(.L_x_43) ;  /* 0x000000010bcc7547 */ /* 0x000fea000b800000 */
[----:B------:R-:W-:Y:S01]  /*2e30*/  UISETP.NE.AND UP3, UPT, UR17, URZ, UPT ;  /* 0x000000ff1100728c */ /* 0x000fe2000bf65270 */
[----:B------:R-:W-:Y:S10]  /*2e40*/  BRA.U !UP1, `(.L_x_44) ;  /* 0x0000000109487547 */ /* 0x000ff4000b800000 */
[C---:B----4-:R-:W-:Y:S01]  /*2e50*/  VIADD R8, R5.reuse, UR11 ;  /* 0x0000000b05087c36 */ /* 0x050fe20008000000 */
[----:B------:R-:W-:-:S04]  /*2e60*/  IADD3 R0, PT, PT, R5, UR11, RZ ;  /* 0x0000000b05007c10 */ /* 0x000fc8000fffe0ff */
[----:B------:R-:W-:Y:S01]  /*2e70*/  LEA R8, R8, UR15, 0x1 ;  /* 0x0000000f08087c11 */ /* 0x000fe2000f8e08ff */
[----:B------:R-:W-:-:S04]  /*2e80*/  IMAD.U32 R16, R0, 0x2, R1 ;  /* 0x0000000200107824 */ /* 0x000fc800078e0001 */
[----:B------:R-:W2:Y:S04]  /*2e90*/  LDL.U16 R9, [R8] ;  /* 0x0000000008097983 */ /* 0x000ea80000100400 */
[----:B------:R-:W2:Y:S04]  /*2ea0*/  LDL.U16 R0, [R16+0x2a] ;  /* 0x00002a0010007983 */ /* 0x000ea80000100400 */
[----:B------:R-:W3:Y:S04]  /*2eb0*/  LDL.U16 R11, [R16+0x2c] ;  /* 0x00002c00100b7983 */ /* 0x000ee80000100400 */
[----:B------:R-:W3:Y:S04]  /*2ec0*/  LDL.U16 R10, [R16+0x2e] ;  /* 0x00002e00100a7983 */ /* 0x000ee80000100400 */
[----:B------:R-:W4:Y:S04]  /*2ed0*/  LDL.U16 R13, [R16+0x30] ;  /* 0x00003000100d7983 */ /* 0x000f280000100400 */
[----:B------:R-:W4:Y:S04]  /*2ee0*/  LDL.U16 R12, [R16+0x32] ;  /* 0x00003200100c7983 */ /* 0x000f280000100400 */
[----:B------:R-:W5:Y:S04]  /*2ef0*/  LDL.U16 R15, [R16+0x34] ;  /* 0x00003400100f7983 */ /* 0x000f680000100400 */
[----:B------:R-:W5:Y:S01]  /*2f00*/  LDL.U16 R14, [R16+0x36] ;  /* 0x00003600100e7983 */ /* 0x000f620000100400 */
[----:B------:R-:W-:Y:S01]  /*2f10*/  VIADD R5, R5, 0x8 ;  /* 0x0000000805057836 */ /* 0x000fe20000000000 */
[----:B--2---:R-:W-:-:S04]  /*2f20*/  IADD3 R0, PT, PT, R0, R9, R4 ;  /* 0x0000000900007210 */ /* 0x004fc80007ffe004 */
[----:B---3--:R-:W-:-:S04]  /*2f30*/  IADD3 R0, PT, PT, R10, R11, R0 ;  /* 0x0000000b0a007210 */ /* 0x008fc80007ffe000 */
[----:B----4-:R-:W-:-:S04]  /*2f40*/  IADD3 R0, PT, PT, R12, R13, R0 ;  /* 0x0000000d0c007210 */ /* 0x010fc80007ffe000 */
[----:B-----5:R-:W-:-:S04]  /*2f50*/  IADD3 R0, PT, PT, R14, R15, R0 ;  /* 0x0000000f0e007210 */ /* 0x020fc80007ffe000 */
[----:B------:R-:W-:-:S07]  /*2f60*/  PRMT R4, R0, 0x7610, R4 ;  /* 0x0000761000047816 */ /* 0x000fce0000000004 */
.L_x_44:
[----:B------:R-:W-:Y:S05]  /*2f70*/  BRA.U !UP3, `(.L_x_43) ;  /* 0x000000010b787547 */ /* 0x000fea000b800000 */
[----:B------:R-:W-:Y:S01]  /*2f80*/  UISETP.NE.AND UP3, UPT, UR5, URZ, UPT ;  /* 0x000000ff0500728c */ /* 0x000fe2000bf65270 */
[----:B------:R-:W-:Y:S10]  /*2f90*/  BRA.U !UP2, `(.L_x_45) ;  /* 0x000000010a307547 */ /* 0x000ff4000b800000 */
[C---:B----4-:R-:W-:Y:S01]  /*2fa0*/  IADD3 R8, PT, PT, R5.reuse, UR11, RZ ;  /* 0x0000000b05087c10 */ /* 0x050fe2000fffe0ff */
[----:B------:R-:W-:-:S03]  /*2fb0*/  VIADD R0, R5, UR11 ;  /* 0x0000000b05007c36 */ /* 0x000fc60008000000 */
[----:B------:R-:W-:Y:S01]  /*2fc0*/  LEA R8, R8, UR15, 0x1 ;  /* 0x0000000f08087c11 */ /* 0x000fe2000f8e08ff */
[----:B------:R-:W-:-:S04]  /*2fd0*/  IMAD.U32 R0, R0, 0x2, R1 ;  /* 0x0000000200007824 */ /* 0x000fc800078e0001 */
[----:B------:R-:W2:Y:S04]  /*2fe0*/  LDL.U16 R9, [R8] ;  /* 0x0000000008097983 */ /* 0x000ea80000100400 */
[----:B------:R-:W2:Y:S04]  /*2ff0*/  LDL.U16 R10, [R0+0x2a] ;  /* 0x00002a00000a7983 */ /* 0x000ea80000100400 */
[----:B------:R-:W3:Y:S04]  /*3000*/  LDL.U16 R12, [R0+0x2c] ;  /* 0x00002c00000c7983 */ /* 0x000ee80000100400 */
[----:B------:R-:W3:Y:S01]  /*3010*/  LDL.U16 R11, [R0+0x2e] ;  /* 0x00002e00000b7983 */ /* 0x000ee20000100400 */
[----:B------:R-:W-:-:S02]  /*3020*/  IADD3 R5, PT, PT, R5, 0x4, RZ ;  /* 0x0000000405057810 */ /* 0x000fc40007ffe0ff */
[----:B--2---:R-:W-:-:S04]  /*3030*/  IADD3 R9, PT, PT, R10, R9, R4 ;  /* 0x000000090a097210 */ /* 0x004fc80007ffe004 */
[----:B---3--:R-:W-:-:S04]  /*3040*/  IADD3 R9, PT, PT, R11, R12, R9 ;  /* 0x0000000c0b097210 */ /* 0x008fc80007ffe009 */
[----:B------:R-:W-:-:S07]  /*3050*/  PRMT R4, R9, 0x7610, R4 ;  /* 0x0000761009047816 */ /* 0x000fce0000000004 */
.L_x_45:
[----:B------:R-:W-:Y:S05]  /*3060*/  BRA.U !UP3, `(.L_x_43) ;  /* 0x000000010b3c7547 */ /* 0x000fea000b800000 */
[----:B------:R-:W-:-:S05]  /*3070*/  VIADD R0, R5, UR11 ;  /* 0x0000000b05007c36 */ /* 0x000fca0008000000 */
[----:B------:R-:W-:-:S05]  /*3080*/  LEA R0, R0, UR15, 0x1 ;  /* 0x0000000f00007c11 */ /* 0x000fca000f8e08ff */
[----:B------:R-:W2:Y:S01]  /*3090*/  LDL.U16 R9, [R0] ;  /* 0x0000000000097983 */ /* 0x000ea20000100400 */
[----:B------:R-:W-:Y:S01]  /*30a0*/  UISETP.NE.AND UP3, UPT, UR5, 0x1, UPT ;  /* 0x000000010500788c */ /* 0x000fe2000bf65270 */
[----:B--2---:R-:W-:-:S08]  /*30b0*/  IMAD.IADD R4, R4, 0x1, R9 ;  /* 0x0000000104047824 */ /* 0x004fd000078e0209 */
[----:B------:R-:W-:Y:S05]  /*30c0*/  BRA.U !UP3, `(.L_x_43) ;  /* 0x000000010b247547 */ /* 0x000fea000b800000 */
[----:B------:R-:W-:Y:S01]  /*30d0*/  UISETP.NE.AND UP3, UPT, UR5, 0x2, UPT ;  /* 0x000000020500788c */ /* 0x000fe2000bf65270 */
[----:B------:R-:W-:-:S05]  /*30e0*/  IADD3 R0, PT, PT, R5, UR11, RZ ;  /* 0x0000000b05007c10 */ /* 0x000fca000fffe0ff */
[----:B------:R-:W-:Y:S01]  /*30f0*/  PLOP3.LUT P0, PT, PT, PT, UP3, 0x80, 0x8 ;  /* 0x000000000008781c */ /* 0x000fe20003f0f038 */
[----:B------:R-:W-:-:S05]  /*3100*/  IMAD.U32 R0, R0, 0x2, R1 ;  /* 0x0000000200007824 */ /* 0x000fca00078e0001 */
[----:B------:R-:W2:Y:S07]  /*3110*/  LDL.U16 R5, [R0+0x2a] ;  /* 0x00002a0000057983 */ /* 0x000eae0000100400 */
[----:B------:R-:W3:Y:S01]  /*3120*/  @P0 LDL.U16 R9, [R0+0x2c] ;  /* 0x00002c0000090983 */ /* 0x000ee20000100400 */
[----:B--2---:R-:W-:-:S05]  /*3130*/  IMAD.IADD R4, R4, 0x1, R5 ;  /* 0x0000000104047824 */ /* 0x004fca00078e0205 */
[----:B---3--:R-:W-:-:S04]  /*3140*/  @P0 IADD3 R9, PT, PT, R4, R9, RZ ;  /* 0x0000000904090210 */ /* 0x008fc80007ffe0ff */
[----:B------:R-:W-:-:S07]  /*3150*/  @P0 PRMT R4, R9, 0x7610, R4 ;  /* 0x0000761009040816 */ /* 0x000fce0000000004 */
.L_x_43:
[----:B------:R-:W-:Y:S01]  /*3160*/  PRMT R5, R4, 0x9910, RZ ;  /* 0x0000991004057816 */ /* 0x000fe200000000ff */
[----:B------:R-:W-:Y:S01]  /*3170*/  IMAD.MOV.U32 R0, RZ, RZ, 0xffff ;  /* 0x0000ffffff007424 */ /* 0x000fe200078e00ff */
[----:B------:R-:W-:Y:S02]  /*3180*/  MOV R4, 0xffff ;  /* 0x0000ffff00047802 */ /* 0x000fe40000000f00 */
[----:B------:R-:W-:-:S13]  /*3190*/  ISETP.NE.AND P0, PT, R5, R2, PT ;  /* 0x000000020500720c */ /* 0x000fda0003f05270 */
[----:B------:R0:W-:Y:S01]  /*31a0*/  @P0 STG.E.U16 desc[UR12][R6.64], R0 ;  /* 0x0000000006000986 */ /* 0x0001e2000c10150c */
[----:B------:R-:W-:Y:S01]  /*31b0*/  @P0 PRMT R3, R4, 0x7610, R3 ;  /* 0x0000761004030816 */ /* 0x000fe20000000003 */
[----:B------:R-:W-:Y:S06]  /*31c0*/  BRA.U UP0, `(.L_x_46) ;  /* 0xfffffff900687547 */ /* 0x000fec000b83ffff */
[----:B0-----:R-:W-:-:S04]  /*31d0*/  PRMT R0, R3, 0x9910, RZ ;  /* 0x0000991003007816 */ /* 0x001fc800000000ff */
[----:B------:R-:W-:-:S13]  /*31e0*/  ISETP.NE.AND P0, PT, R0, 0x1, PT ;  /* 0x000000010000780c */ /* 0x000fda0003f05270 */
[----:B------:R-:W-:Y:S05]  /*31f0*/  @P0 EXIT ;  /* 0x000000000000094d */ /* 0x000fea0003800000 */
.L_x_40:
[----:B------:R-:W1:Y:S01]  /*3200*/  LDC R2, c[0x0][0x380] ;  /* 0x0000e000ff027b82 */ /* 0x000e620000000800 */
[----:B0-----:R-:W-:-:S05]  /*3210*/  IMAD.MOV.U32 R3, RZ, RZ, 0x2 ;  /* 0x00000002ff037424 */ /* 0x001fca00078e00ff */
[----:B------:R0:W-:Y:S01]  /*3220*/  STG.E.U16 desc[UR12][R6.64], R3 ;  /* 0x0000000306007986 */ /* 0x0001e2000c10150c */
[----:B-1----:R-:W-:-:S13]  /*3230*/  ISETP.GE.AND P0, PT, R2, 0x1, PT ;  /* 0x000000010200780c */ /* 0x002fda0003f06270 */
[----:B0-----:R-:W-:Y:S05]  /*3240*/  @!P0 EXIT ;  /* 0x000000000000894d */ /* 0x001fea0003800000 */
[----:B------:R-:W-:-:S09]  /*3250*/  UISETP.GE.AND UP0, UPT, UR8, 0x1, UPT ;  /* 0x000000010800788c */ /* 0x000fd2000bf06270 */
[----:B------:R-:W-:Y:S05]  /*3260*/  BRA.U !UP0, `(.L_x_47) ;  /* 0x0000000d08fc7547 */ /* 0x000fea000b800000 */
[----:B------:R-:W-:Y:S01]  /*3270*/  ULEA.HI UR4, UR8, UR8, URZ, 0x1 ;  /* 0x0000000808047291 */ /* 0x000fe2000f8f08ff */
[----:B------:R-:W-:Y:S01]  /*3280*/  HFMA2 R0, -RZ, RZ, 0, 1.1920928955078125e-07 ;  /* 0x00000002ff007431 */ /* 0x000fe200000001ff */
[----:B------:R-:W-:Y:S02]  /*3290*/  ULOP3.LUT UR11, UR8, 0x7ffffff0, URZ, 0xc0, !UPT ;  /* 0x7ffffff0080b7892 */ /* 0x000fe4000f8ec0ff */
[----:B------:R-:W-:Y:S02]  /*32a0*/  UIADD3 UR9, UPT, UPT, UR10, 0x20, URZ ;  /* 0x000000200a097890 */ /* 0x000fe4000fffe0ff */
[----:B------:R-:W-:Y:S02]  /*32b0*/  USHF.R.S32.HI UR7, URZ, 0x1, UR4 ;  /* 0x00000001ff077899 */ /* 0x000fe40008011404 */
[----:B------:R-:W-:Y:S02]  /*32c0*/  ULOP3.LUT UR15, UR8, 0xf, URZ, 0xc0, !UPT ;  /* 0x0000000f080f7892 */ /* 0x000fe4000f8ec0ff */
[----:B------:R-:W-:-:S02]  /*32d0*/  ULOP3.LUT UR16, UR8, 0x7, URZ, 0xc0, !UPT ;  /* 0x0000000708107892 */ /* 0x000fc4000f8ec0ff */
[----:B------:R-:W-:Y:S02]  /*32e0*/  ULOP3.LUT UR17, UR8, 0x3, URZ, 0xc0, !UPT ;  /* 0x0000000308117892 */ /* 0x000fe4000f8ec0ff */
[----:B------:R-:W-:Y:S01]  /*32f0*/  UIADD3 UR10, UPT, UPT, -UR11, URZ, URZ ;  /* 0x000000ff0b0a7290 */ /* 0x000fe2000fffe1ff */
[----:B------:R-:W-:-:S11]  /*3300*/  UMOV UR4, URZ ;  /* 0x000000ff00047c82 */ /* 0x000fd60008000000 */
.L_x_55:
[----:B------:R-:W-:Y:S01]  /*3310*/  UISETP.GE.U32.AND UP0, UPT, UR6, 0xf, UPT ;  /* 0x0000000f0600788c */ /* 0x000fe2000bf06070 */
[----:B--2---:R-:W-:Y:S01]  /*3320*/  PRMT R3, RZ, 0x7610, R3 ;  /* 0x00007610ff037816 */ /* 0x004fe20000000003 */
[----:B------:R-:W-:Y:S01]  /*3330*/  UMOV UR5, URZ ;  /* 0x000000ff00057c82 */ /* 0x000fe20008000000 */
[----:B------:R-:W-:-:S06]  /*3340*/  PRMT R17, RZ, 0x7610, R17 ;  /* 0x00007610ff117816 */ /* 0x000fcc0000000011 */
[----:B-1----:R-:W-:Y:S05]  /*3350*/  BRA.U !UP0, `(.L_x_48) ;  /* 0x00000005087c7547 */ /* 0x002fea000b800000 */
[----:B------:R-:W0:Y:S01]  /*3360*/  LDC R2, c[0x0][0x380] ;  /* 0x0000e000ff027b82 */ /* 0x000e220000000800 */
[----:B------:R-:W-:Y:S01]  /*3370*/  PRMT R3, RZ, 0x7610, R3 ;  /* 0x00007610ff037816 */ /* 0x000fe20000000003 */
[----:B------:R-:W-:Y:S01]  /*3380*/  UMOV UR8, UR9 ;  /* 0x0000000900087c82 */ /* 0x000fe20008000000 */
[----:B------:R-:W-:-:S05]  /*3390*/  UMOV UR5, UR10 ;  /* 0x0000000a00057c82 */ /* 0x000fca0008000000 */
[----:B--2-4-:R-:W1:Y:S02]  /*33a0*/  LDC.64 R8, c[0x0][0x390] ;  /* 0x0000e400ff087b82 */ /* 0x014e640000000a00 */
.L_x_49:
[----:B------:R-:W0:Y:S04]  /*33b0*/  LDL.64 R14, [UR8+-0x20] ;  /* 0xffffe008ff0e7983 */ /* 0x000e280008100a00 */
[----:B------:R-:W2:Y:S04]  /*33c0*/  LDL.64 R22, [UR8+-0x18] ;  /* 0xffffe808ff167983 */ /* 0x000ea80008100a00 */
[----:B------:R-:W3:Y:S04]  /*33d0*/  LDL.64 R10, [UR8+-0x10] ;  /* 0xfffff008ff0a7983 */ /* 0x000ee80008100a00 */
[----:B------:R-:W4:Y:S01]  /*33e0*/  LDL.64 R18, [UR8+-0x8] ;  /* 0xfffff808ff127983 */ /* 0x000f220008100a00 */
[----:B0-----:R-:W-:-:S02]  /*33f0*/  IMAD R29, R2, UR4, R15 ;  /* 0x00000004021d7c24 */ /* 0x001fc4000f8e020f */
[----:B------:R-:W-:Y:S02]  /*3400*/  IMAD R13, R2, UR4, R14 ;  /* 0x00000004020d7c24 */ /* 0x000fe4000f8e020e */
[----:B-1----:R-:W-:-:S04]  /*3410*/  IMAD.WIDE R28, R29, 0x2, R8 ;  /* 0x000000021d1c7825 */ /* 0x002fc800078e0208 */
[----:B------:R-:W-:Y:S02]  /*3420*/  IMAD.WIDE R12, R13, 0x2, R8 ;  /* 0x000000020d0c7825 */ /* 0x000fe400078e0208 */
[----:B------:R-:W5:Y:S04]  /*3430*/  LDG.E.U16 R28, desc[UR12][R28.64] ;  /* 0x0000000c1c1c7981 */ /* 0x000f68000c1e1500 */
[----:B------:R-:W5:Y:S01]  /*3440*/  LDG.E.U16 R16, desc[UR12][R12.64] ;  /* 0x0000000c0c107981 */ /* 0x000f62000c1e1500 */
[C---:B--2---:R-:W-:Y:S02]  /*3450*/  IMAD R5, R2.reuse, UR4, R22 ;  /* 0x0000000402057c24 */ /* 0x044fe4000f8e0216 */
[----:B------:R-:W-:Y:S02]  /*3460*/  IMAD R27, R2, UR4, R23 ;  /* 0x00000004021b7c24 */ /* 0x000fe4000f8e0217 */
[----:B------:R-:W-:-:S04]  /*3470*/  IMAD.WIDE R4, R5, 0x2, R8 ;  /* 0x0000000205047825 */ /* 0x000fc800078e0208 */
[----:B------:R-:W-:Y:S01]  /*3480*/  IMAD.WIDE R26, R27, 0x2, R8 ;  /* 0x000000021b1a7825 */ /* 0x000fe200078e0208 */
[----:B------:R-:W2:Y:S03]  /*3490*/  LDL.64 R12, [UR8+0x8] ;  /* 0x00000808ff0c7983 */ /* 0x000ea60008100a00 */
[C---:B---3--:R-:W-:Y:S01]  /*34a0*/  IMAD R21, R2.reuse, UR4, R11 ;  /* 0x0000000402157c24 */ /* 0x048fe2000f8e020b */
[----:B------:R-:W3:Y:S01]  /*34b0*/  LDG.E.U16 R4, desc[UR12][R4.64] ;  /* 0x0000000c04047981 */ /* 0x000ee2000c1e1500 */
[----:B------:R-:W-:-:S04]  /*34c0*/  IMAD R25, R2, UR4, R10 ;  /* 0x0000000402197c24 */ /* 0x000fc8000f8e020a */
[--C-:B------:R-:W-:Y:S01]  /*34d0*/  IMAD.WIDE R24, R25, 0x2, R8.reuse ;  /* 0x0000000219187825 */ /* 0x100fe200078e0208 */
[----:B------:R0:W3:Y:S05]  /*34e0*/  LDG.E.U16 R5, desc[UR12][R26.64] ;  /* 0x0000000c1a057981 */ /* 0x0000ea000c1e1500 */
[----:B------:R-:W3:Y:S01]  /*34f0*/  LDG.E.U16 R24, desc[UR12][R24.64] ;  /* 0x0000000c18187981 */ /* 0x000ee2000c1e1500 */
[----:B0-----:R-:W-:-:S03]  /*3500*/  IMAD.WIDE R26, R21, 0x2, R8 ;  /* 0x00000002151a7825 */ /* 0x001fc600078e0208 */
[----:B------:R-:W3:Y:S04]  /*3510*/  LDL.64 R20, [UR8] ;  /* 0x00000008ff147983 */ /* 0x000ee80008100a00 */
[----:B------:R2:W3:Y:S01]  /*3520*/  LDG.E.U16 R25, desc[UR12][R26.64] ;  /* 0x0000000c1a197981 */ /* 0x0004e2000c1e1500 */
[----:B------:R-:W-:-:S04]  /*3530*/  ISETP.NE.AND P0, PT, R15, UR4, PT ;  /* 0x000000040f007c0c */ /* 0x000fc8000bf05270 */
[----:B------:R-:W-:Y:S02]  /*3540*/  ISETP.EQ.OR P0, PT, R14, UR4, !P0 ;  /* 0x000000040e007c0c */ /* 0x000fe4000c702670 */
[----:B------:R-:W3:Y:S01]  /*3550*/  LDL.64 R14, [UR8+0x18] ;  /* 0x00001808ff0e7983 */ /* 0x000ee20008100a00 */
[----:B-----5:R-:W-:-:S03]  /*3560*/  IADD3 R28, PT, PT, R28, R16, R17 ;  /* 0x000000101c1c7210 */ /* 0x020fc60007ffe011 */
[----:B------:R-:W5:Y:S01]  /*3570*/  LDL.64 R16, [UR8+0x10] ;  /* 0x00001008ff107983 */ /* 0x000f620008100a00 */
[----:B------:R-:W-:Y:S01]  /*3580*/  ISETP.EQ.OR P0, PT, R22, UR4, P0 ;  /* 0x0000000416007c0c */ /* 0x000fe20008702670 */
[----:B----4-:R-:W-:-:S03]  /*3590*/  IMAD R29, R2, UR4, R18 ;  /* 0x00000004021d7c24 */ /* 0x010fc6000f8e0212 */
[----:B------:R-:W-:Y:S01]  /*35a0*/  ISETP.EQ.OR P0, PT, R23, UR4, P0 ;  /* 0x0000000417007c0c */ /* 0x000fe20008702670 */
[----:B------:R-:W-:-:S04]  /*35b0*/  IMAD.WIDE R22, R29, 0x2, R8 ;  /* 0x000000021d167825 */ /* 0x000fc800078e0208 */
[----:B------:R-:W-:Y:S01]  /*35c0*/  IMAD R29, R2, UR4, R19 ;  /* 0x00000004021d7c24 */ /* 0x000fe2000f8e0213 */
[----:B------:R-:W-:Y:S01]  /*35d0*/  ISETP.EQ.OR P0, PT, R10, UR4, P0 ;  /* 0x000000040a007c0c */ /* 0x000fe20008702670 */
[----:B--2---:R-:W-:Y:S01]  /*35e0*/  IMAD R27, R2, UR4, R12 ;  /* 0x00000004021b7c24 */ /* 0x004fe2000f8e020c */
[----:B---3--:R-:W-:Y:S02]  /*35f0*/  IADD3 R5, PT, PT, R5, R4, R28 ;  /* 0x0000000405057210 */ /* 0x008fe40007ffe01c */
[----:B------:R0:W2:Y:S01]  /*3600*/  LDG.E.U16 R4, desc[UR12][R22.64] ;  /* 0x0000000c16047981 */ /* 0x0000a2000c1e1500 */
[----:B------:R-:W-:-:S04]  /*3610*/  ISETP.NE.AND P1, PT, R20, UR4, PT ;  /* 0x0000000414007c0c */ /* 0x000fc8000bf25270 */
[----:B------:R-:W-:Y:S01]  /*3620*/  ISETP.EQ.OR P1, PT, R19, UR4, !P1 ;  /* 0x0000000413007c0c */ /* 0x000fe2000cf22670 */
[C---:B------:R-:W-:Y:S01]  /*3630*/  IMAD R19, R2.reuse, UR4, R21 ;  /* 0x0000000402137c24 */ /* 0x040fe2000f8e0215 */
[----:B------:R-:W-:Y:S01]  /*3640*/  IADD3 R5, PT, PT, R25, R24, R5 ;  /* 0x0000001819057210 */ /* 0x000fe20007ffe005 */
[----:B------:R-:W-:Y:S01]  /*3650*/  IMAD R25, R2, UR4, R20 ;  /* 0x0000000402197c24 */ /* 0x000fe2000f8e0214 */
[----:B------:R-:W-:Y:S01]  /*3660*/  ISETP.EQ.OR P1, PT, R21, UR4, P1 ;  /* 0x0000000415007c0c */ /* 0x000fe20008f22670 */
[----:B0-----:R-:W-:-:S04]  /*3670*/  IMAD.WIDE R22, R19, 0x2, R8 ;  /* 0x0000000213167825 */ /* 0x001fc800078e0208 */
[----:B------:R-:W-:Y:S01]  /*3680*/  IMAD.WIDE R28, R29, 0x2, R8 ;  /* 0x000000021d1c7825 */ /* 0x000fe200078e0208 */
[----:B------:R0:W3:Y:S03]  /*3690*/  LDG.E.U16 R10, desc[UR12][R22.64] ;  /* 0x0000000c160a7981 */ /* 0x0000e6000c1e1500 */
[----:B------:R-:W-:Y:S02]  /*36a0*/  IMAD R21, R2, UR4, R13 ;  /* 0x0000000402157c24 */ /* 0x000fe4000f8e020d */
[--C-:B------:R-:W-:Y:S01]  /*36b0*/  IMAD.WIDE R24, R25, 0x2, R8.reuse ;  /* 0x0000000219187825 */ /* 0x100fe200078e0208 */
[----:B------:R-:W2:Y:S03]  /*36c0*/  LDG.E.U16 R28, desc[UR12][R28.64] ;  /* 0x0000000c1c1c7981 */ /* 0x000ea6000c1e1500 */
[--C-:B------:R-:W-:Y:S01]  /*36d0*/  IMAD.WIDE R26, R27, 0x2, R8.reuse ;  /* 0x000000021b1a7825 */ /* 0x100fe200078e0208 */
[----:B------:R-:W3:Y:S03]  /*36e0*/  LDG.E.U16 R19, desc[UR12][R24.64] ;  /* 0x0000000c18137981 */ /* 0x000ee6000c1e1500 */
[----:B0-----:R-:W-:Y:S01]  /*36f0*/  IMAD.WIDE R22, R21, 0x2, R8 ;  /* 0x0000000215167825 */ /* 0x001fe200078e0208 */
[----:B------:R-:W-:Y:S01]  /*3700*/  ISETP.EQ.OR P1, PT, R12, UR4, P1 ;  /* 0x000000040c007c0c */ /* 0x000fe20008f22670 */
[----:B------:R0:W4:Y:S04]  /*3710*/  LDG.E.U16 R29, desc[UR12][R26.64] ;  /* 0x0000000c1a1d7981 */ /* 0x000128000c1e1500 */
[----:B------:R-:W4:Y:S01]  /*3720*/  LDG.E.U16 R12, desc[UR12][R22.64] ;  /* 0x0000000c160c7981 */ /* 0x000f22000c1e1500 */
[----:B0-----:R-:W-:-:S04]  /*3730*/  IMAD R27, R2, UR4, R15 ;  /* 0x00000004021b7c24 */ /* 0x001fc8000f8e020f */
[----:B------:R-:W-:-:S06]  /*3740*/  IMAD.WIDE R26, R27, 0x2, R8 ;  /* 0x000000021b1a7825 */ /* 0x000fcc00078e0208 */
[----:B------:R-:W4:Y:S01]  /*3750*/  LDG.E.U16 R26, desc[UR12][R26.64] ;  /* 0x0000000c1a1a7981 */ /* 0x000f22000c1e1500 */
[C---:B-----5:R-:W-:Y:S02]  /*3760*/  IMAD R20, R2.reuse, UR4, R16 ;  /* 0x0000000402147c24 */ /* 0x060fe4000f8e0210 */
[----:B------:R-:W-:Y:S02]  /*3770*/  IMAD R25, R2, UR4, R17 ;  /* 0x0000000402197c24 */ /* 0x000fe4000f8e0211 */
[----:B------:R-:W-:-:S04]  /*3780*/  IMAD.WIDE R20, R20, 0x2, R8 ;  /* 0x0000000214147825 */ /* 0x000fc800078e0208 */
[----:B------:R-:W-:Y:S01]  /*3790*/  IMAD.WIDE R24, R25, 0x2, R8 ;  /* 0x0000000219187825 */ /* 0x000fe200078e0208 */
[----:B------:R0:W5:Y:S05]  /*37a0*/  LDG.E.U16 R22, desc[UR12][R20.64] ;  /* 0x0000000c14167981 */ /* 0x00016a000c1e1500 */
[----:B------:R-:W5:Y:S01]  /*37b0*/  LDG.E.U16 R25, desc[UR12][R24.64] ;  /* 0x0000000c18197981 */ /* 0x000f62000c1e1500 */
[----:B0-----:R-:W-:-:S04]  /*37c0*/  IMAD R21, R2, UR4, R14 ;  /* 0x0000000402157c24 */ /* 0x001fc8000f8e020e */
[----:B------:R-:W-:-:S06]  /*37d0*/  IMAD.WIDE R20, R21, 0x2, R8 ;  /* 0x0000000215147825 */ /* 0x000fcc00078e0208 */
[----:B------:R-:W5:Y:S01]  /*37e0*/  LDG.E.U16 R21, desc[UR12][R20.64] ;  /* 0x0000000c14157981 */ /* 0x000f62000c1e1500 */
[----:B------:R-:W-:Y:S02]  /*37f0*/  ISETP.EQ.OR P1, PT, R13, UR4, P1 ;  /* 0x000000040d007c0c */ /* 0x000fe40008f22670 */
[----:B------:R-:W-:Y:S01]  /*3800*/  ISETP.EQ.OR P0, PT, R11, UR4, P0 ;  /* 0x000000040b007c0c */ /* 0x000fe20008702670 */
[----:B------:R-:W-:Y:S01]  /*3810*/  UIADD3 UR5, UPT, UPT, UR5, 0x10, URZ ;  /* 0x0000001005057890 */ /* 0x000fe2000fffe0ff */
[----:B------:R-:W-:Y:S02]  /*3820*/  ISETP.EQ.OR P1, PT, R16, UR4, P1 ;  /* 0x0000000410007c0c */ /* 0x000fe40008f22670 */
[----:B------:R-:W-:Y:S01]  /*3830*/  ISETP.EQ.OR P0, PT, R18, UR4, P0 ;  /* 0x0000000412007c0c */ /* 0x000fe20008702670 */
[----:B------:R-:W-:Y:S01]  /*3840*/  UISETP.NE.AND UP0, UPT, UR5, URZ, UPT ;  /* 0x000000ff0500728c */ /* 0x000fe2000bf05270 */
[----:B------:R-:W-:Y:S02]  /*3850*/  ISETP.EQ.OR P1, PT, R17, UR4, P1 ;  /* 0x0000000411007c0c */ /* 0x000fe40008f22670 */
[----:B------:R-:W-:-:S02]  /*3860*/  SEL R3, R3, 0x1, !P0 ;  /* 0x0000000103037807 */ /* 0x000fc40004000000 */
[----:B------:R-:W-:Y:S02]  /*3870*/  ISETP.NE.AND P2, PT, R15, UR4, PT ;  /* 0x000000040f007c0c */ /* 0x000fe4000bf45270 */
[----:B--2---:R-:W-:-:S04]  /*3880*/  IADD3 R4, PT, PT, R28, R4, R5 ;  /* 0x000000041c047210 */ /* 0x004fc80007ffe005 */
[----:B---3--:R-:W-:Y:S02]  /*3890*/  IADD3 R4, PT, PT, R10, R19, R4 ;  /* 0x000000130a047210 */ /* 0x008fe40007ffe004 */
[----:B------:R-:W-:Y:S02]  /*38a0*/  SEL R3, R3, 0x1, !P1 ;  /* 0x0000000103037807 */ /* 0x000fe40004800000 */
[----:B----4-:R-:W-:Y:S02]  /*38b0*/  IADD3 R4, PT, PT, R12, R29, R4 ;  /* 0x0000001d0c047210 */ /* 0x010fe40007ffe004 */
[----:B------:R-:W-:Y:S02]  /*38c0*/  ISETP.NE.AND P0, PT, R14, UR4, PT ;  /* 0x000000040e007c0c */ /* 0x000fe4000bf05270 */
[----:B------:R-:W-:Y:S01]  /*38d0*/  SEL R3, R3, 0x1, P2 ;  /* 0x0000000103037807 */ /* 0x000fe20001000000 */
[----:B------:R-:W-:-:S03]  /*38e0*/  UIADD3 UR8, UPT, UPT, UR8, 0x40, URZ ;  /* 0x0000004008087890 */ /* 0x000fc6000fffe0ff */
[----:B------:R-:W-:Y:S02]  /*38f0*/  SEL R3, R3, 0x1, P0 ;  /* 0x0000000103037807 */ /* 0x000fe40000000000 */
[----:B-----5:R-:W-:-:S04]  /*3900*/  IADD3 R4, PT, PT, R25, R22, R4 ;  /* 0x0000001619047210 */ /* 0x020fc80007ffe004 */
[----:B------:R-:W-:-:S04]  /*3910*/  IADD3 R4, PT, PT, R26, R21, R4 ;  /* 0x000000151a047210 */ /* 0x000fc80007ffe004 */
[----:B------:R-:W-:Y:S01]  /*3920*/  PRMT R17, R4, 0x7610, R17 ;  /* 0x0000761004117816 */ /* 0x000fe20000000011 */
[----:B------:R-:W-:Y:S06]  /*3930*/  BRA.U UP0, `(.L_x_49) ;  /* 0xfffffff9009c7547 */ /* 0x000fec000b83ffff */
[----:B------:R-:W-:-:S05]  /*3940*/  UMOV UR5, UR11 ;  /* 0x0000000b00057c82 */ /* 0x000fca0008000000 */
.L_x_48:
[----:B------:R-:W-:-:S09]  /*3950*/  UISETP.NE.AND UP0, UPT, UR15, URZ, UPT ;  /* 0x000000ff0f00728c */ /* 0x000fd2000bf05270 */
[----:B------:R-:W-:Y:S05]  /*3960*/  BRA.U !UP0, `(.L_x_50) ;  /* 0x0000000508d47547 */ /* 0x000fea000b800000 */
[----:B------:R-:W-:Y:S02]  /*3970*/  UIADD3 UR8, UPT, UPT, UR15, -0x1, URZ ;  /* 0xffffffff0f087890 */ /* 0x000fe4000fffe0ff */
[----:B------:R-:W-:-:S04]  /*3980*/  UISETP.NE.AND UP0, UPT, UR16, URZ, UPT ;  /* 0x000000ff1000728c */ /* 0x000fc8000bf05270 */
[----:B------:R-:W-:-:S05]  /*3990*/  IMAD.U32 R2, RZ, RZ, UR8 ;  /* 0x00000008ff027e24 */ /* 0x000fca000f8e00ff */
[----:B------:R-:W-:-:S13]  /*39a0*/  ISETP.GE.U32.AND P0, PT, R2, 0x7, PT ;  /* 0x000000070200780c */ /* 0x000fda0003f06070 */
[----:B------:R-:W-:Y:S05]  /*39b0*/  @!P0 BRA `(.L_x_51) ;  /* 0x0000000000bc8947 */ /* 0x000fea0003800000 */
[----:B------:R-:W-:Y:S01]  /*39c0*/  ULEA UR8, UR5, UR14, 0x2 ;  /* 0x0000000e05087291 */ /* 0x000fe2000f8e10ff */
[----:B------:R-:W0:Y:S08]  /*39d0*/  LDC R24, c[0x0][0x380] ;  /* 0x0000e000ff187b82 */ /* 0x000e300000000800 */
[----:B--2-4-:R-:W0:Y:S01]  /*39e0*/  LDL.64 R10, [UR8+0x8] ;  /* 0x00000808ff0a7983 */ /* 0x014e220008100a00 */
[----:B------:R-:W1:Y:S03]  /*39f0*/  LDC.64 R14, c[0x0][0x390] ;  /* 0x0000e400ff0e7b82 */ /* 0x000e660000000a00 */
[----:B------:R-:W2:Y:S04]  /*3a00*/  LDL.64 R12, [UR8] ;  /* 0x00000008ff0c7983 */ /* 0x000ea80008100a00 */
[----:B------:R-:W3:Y:S04]  /*3a10*/  LDL.64 R8, [UR8+0x10] ;  /* 0x00001008ff087983 */ /* 0x000ee80008100a00 */
[----:B------:R-:W4:Y:S01]  /*3a20*/  LDL.64 R4, [UR8+0x18] ;  /* 0x00001808ff047983 */ /* 0x000f220008100a00 */
[----:B0-----:R-:W-:-:S02]  /*3a30*/  IMAD R19, R24, UR4, R10 ;  /* 0x0000000418137c24 */ /* 0x001fc4000f8e020a */
[C---:B--2---:R-:W-:Y:S02]  /*3a40*/  IMAD R27, R24.reuse, UR4, R12 ;  /* 0x00000004181b7c24 */ /* 0x044fe4000f8e020c */
[C---:B------:R-:W-:Y:S02]  /*3a50*/  IMAD R29, R24.reuse, UR4, R13 ;  /* 0x00000004181d7c24 */ /* 0x040fe4000f8e020d */
[----:B------:R-:W-:Y:S02]  /*3a60*/  IMAD R21, R24, UR4, R11 ;  /* 0x0000000418157c24 */ /* 0x000fe4000f8e020b */
[----:B-1----:R-:W-:-:S04]  /*3a70*/  IMAD.WIDE R18, R19, 0x2, R14 ;  /* 0x0000000213127825 */ /* 0x002fc800078e020e */
[--C-:B------:R-:W-:Y:S02]  /*3a80*/  IMAD.WIDE R26, R27, 0x2, R14.reuse ;  /* 0x000000021b1a7825 */ /* 0x100fe400078e020e */
[----:B------:R-:W2:Y:S02]  /*3a90*/  LDG.E.U16 R18, desc[UR12][R18.64] ;  /* 0x0000000c12127981 */ /* 0x000ea4000c1e1500 */
[--C-:B------:R-:W-:Y:S02]  /*3aa0*/  IMAD.WIDE R28, R29, 0x2, R14.reuse ;  /* 0x000000021d1c7825 */ /* 0x100fe400078e020e */
[----:B------:R4:W5:Y:S02]  /*3ab0*/  LDG.E.U16 R2, desc[UR12][R26.64] ;  /* 0x0000000c1a027981 */ /* 0x000964000c1e1500 */
[----:B------:R-:W-:Y:S02]  /*3ac0*/  IMAD.WIDE R20, R21, 0x2, R14 ;  /* 0x0000000215147825 */ /* 0x000fe400078e020e */
[----:B------:R-:W5:Y:S02]  /*3ad0*/  LDG.E.U16 R16, desc[UR12][R28.64] ;  /* 0x0000000c1c107981 */ /* 0x000f64000c1e1500 */
[----:B---3--:R-:W-:-:S02]  /*3ae0*/  IMAD R23, R24, UR4, R8 ;  /* 0x0000000418177c24 */ /* 0x008fc4000f8e0208 */
[C---:B------:R-:W-:Y:S01]  /*3af0*/  IMAD R25, R24.reuse, UR4, R9 ;  /* 0x0000000418197c24 */ /* 0x040fe2000f8e0209 */
[----:B------:R-:W2:Y:S01]  /*3b00*/  LDG.E.U16 R21, desc[UR12][R20.64] ;  /* 0x0000000c14157981 */ /* 0x000ea2000c1e1500 */
[C---:B----4-:R-:W-:Y:S02]  /*3b10*/  IMAD R27, R24.reuse, UR4, R4 ;  /* 0x00000004181b7c24 */ /* 0x050fe4000f8e0204 */
[----:B------:R-:W-:Y:S02]  /*3b20*/  IMAD R19, R24, UR4, R5 ;  /* 0x0000000418137c24 */ /* 0x000fe4000f8e0205 */
[----:B------:R-:W-:-:S04]  /*3b30*/  IMAD.WIDE R22, R23, 0x2, R14 ;  /* 0x0000000217167825 */ /* 0x000fc800078e020e */
[--C-:B------:R-:W-:Y:S02]  /*3b40*/  IMAD.WIDE R24, R25, 0x2, R14.reuse ;  /* 0x0000000219187825 */ /* 0x100fe400078e020e */
[----:B------:R-:W3:Y:S02]  /*3b50*/  LDG.E.U16 R22, desc[UR12][R22.64] ;  /* 0x0000000c16167981 */ /* 0x000ee4000c1e1500 */
[--C-:B------:R-:W-:Y:S02]  /*3b60*/  IMAD.WIDE R26, R27, 0x2, R14.reuse ;  /* 0x000000021b1a7825 */ /* 0x100fe400078e020e */
[----:B------:R-:W3:Y:S02]  /*3b70*/  LDG.E.U16 R24, desc[UR12][R24.64] ;  /* 0x0000000c18187981 */ /* 0x000ee4000c1e1500 */
[----:B------:R-:W-:Y:S02]  /*3b80*/  IMAD.WIDE R14, R19, 0x2, R14 ;  /* 0x00000002130e7825 */ /* 0x000fe400078e020e */
[----:B------:R-:W4:Y:S04]  /*3b90*/  LDG.E.U16 R26, desc[UR12][R26.64] ;  /* 0x0000000c1a1a7981 */ /* 0x000f28000c1e1500 */
[----:B------:R-:W4:Y:S01]  /*3ba0*/  LDG.E.U16 R14, desc[UR12][R14.64] ;  /* 0x0000000c0e0e7981 */ /* 0x000f22000c1e1500 */
[----:B------:R-:W-:-:S04]  /*3bb0*/  ISETP.NE.AND P0, PT, R13, UR4, PT ;  /* 0x000000040d007c0c */ /* 0x000fc8000bf05270 */
[----:B------:R-:W-:-:S04]  /*3bc0*/  ISETP.EQ.OR P0, PT, R12, UR4, !P0 ;  /* 0x000000040c007c0c */ /* 0x000fc8000c702670 */
[----:B------:R-:W-:-:S04]  /*3bd0*/  ISETP.EQ.OR P0, PT, R10, UR4, P0 ;  /* 0x000000040a007c0c */ /* 0x000fc80008702670 */
[----:B------:R-:W-:-:S04]  /*3be0*/  ISETP.EQ.OR P0, PT, R11, UR4, P0 ;  /* 0x000000040b007c0c */ /* 0x000fc80008702670 */
[----:B------:R-:W-:-:S04]  /*3bf0*/  ISETP.EQ.OR P0, PT, R8, UR4, P0 ;  /* 0x0000000408007c0c */ /* 0x000fc80008702670 */
[----:B------:R-:W-:-:S04]  /*3c00*/  ISETP.EQ.OR P0, PT, R9, UR4, P0 ;  /* 0x0000000409007c0c */ /* 0x000fc80008702670 */
[----:B------:R-:W-:Y:S02]  /*3c10*/  ISETP.EQ.OR P0, PT, R4, UR4, P0 ;  /* 0x0000000404007c0c */ /* 0x000fe40008702670 */
[----:B------:R-:W-:Y:S02]  /*3c20*/  ISETP.NE.AND P1, PT, R5, UR4, PT ;  /* 0x0000000405007c0c */ /* 0x000fe4000bf25270 */
[----:B------:R-:W-:Y:S01]  /*3c30*/  SEL R3, R3, 0x1, !P0 ;  /* 0x0000000103037807 */ /* 0x000fe20004000000 */
[----:B------:R-:W-:-:S03]  /*3c40*/  UIADD3 UR5, UPT, UPT, UR5, 0x8, URZ ;  /* 0x0000000805057890 */ /* 0x000fc6000fffe0ff */
[----:B------:R-:W-:Y:S02]  /*3c50*/  SEL R3, R3, 0x1, P1 ;  /* 0x0000000103037807 */ /* 0x000fe40000800000 */
[----:B-----5:R-:W-:-:S04]  /*3c60*/  IADD3 R2, PT, PT, R16, R2, R17 ;  /* 0x0000000210027210 */ /* 0x020fc80007ffe011 */
[----:B--2---:R-:W-:-:S04]  /*3c70*/  IADD3 R21, PT, PT, R21, R18, R2 ;  /* 0x0000001215157210 */ /* 0x004fc80007ffe002 */
[----:B---3--:R-:W-:-:S04]  /*3c80*/  IADD3 R21, PT, PT, R24, R22, R21 ;  /* 0x0000001618157210 */ /* 0x008fc80007ffe015 */
[----:B----4-:R-:W-:-:S04]  /*3c90*/  IADD3 R14, PT, PT, R14, R26, R21 ;  /* 0x0000001a0e0e7210 */ /* 0x010fc80007ffe015 */
[----:B------:R-:W-:-:S07]  /*3ca0*/  PRMT R17, R14, 0x7610, R17 ;  /* 0x000076100e117816 */ /* 0x000fce0000000011 */
.L_x_51:
[----:B------:R-:W-:Y:S05]  /*3cb0*/  BRA.U !UP0, `(.L_x_50) ;  /* 0x0000000508007547 */ /* 0x000fea000b800000 */
[----:B------:R-:W-:Y:S02]  /*3cc0*/  UIADD3 UR8, UPT, UPT, UR16, -0x1, URZ ;  /* 0xffffffff10087890 */ /* 0x000fe4000fffe0ff */
[----:B------:R-:W-:-:S04]  /*3cd0*/  UISETP.NE.AND UP0, UPT, UR17, URZ, UPT ;  /* 0x000000ff1100728c */ /* 0x000fc8000bf05270 */
[----:B------:R-:W-:-:S04]  /*3ce0*/  MOV R2, UR8 ;  /* 0x0000000800027c02 */ /* 0x000fc80008000f00 */
[----:B------:R-:W-:-:S13]  /*3cf0*/  ISETP.GE.U32.AND P0, PT, R2, 0x3, PT ;  /* 0x000000030200780c */ /* 0x000fda0003f06070 */
[----:B------:R-:W-:Y:S05]  /*3d00*/  @!P0 BRA `(.L_x_52) ;  /* 0x0000000000748947 */ /* 0x000fea0003800000 */
[----:B------:R-:W-:Y:S01]  /*3d10*/  ULEA UR8, UR5, UR14, 0x2 ;  /* 0x0000000e05087291 */ /* 0x000fe2000f8e10ff */
[----:B------:R-:W0:Y:S08]  /*3d20*/  LDC R2, c[0x0][0x380] ;  /* 0x0000e000ff027b82 */ /* 0x000e300000000800 */
[----:B--2---:R-:W0:Y:S01]  /*3d30*/  LDL.64 R4, [UR8] ;  /* 0x00000008ff047983 */ /* 0x004e220008100a00 */
[----:B----4-:R-:W1:Y:S03]  /*3d40*/  LDC.64 R10, c[0x0][0x390] ;  /* 0x0000e400ff0a7b82 */ /* 0x010e660000000a00 */
[----:B------:R-:W2:Y:S01]  /*3d50*/  LDL.64 R8, [UR8+0x8] ;  /* 0x00000808ff087983 */ /* 0x000ea20008100a00 */
[----:B0-----:R-:W-:-:S02]  /*3d60*/  IMAD R13, R2, UR4, R4 ;  /* 0x00000004020d7c24 */ /* 0x001fc4000f8e0204 */
[C---:B------:R-:W-:Y:S02]  /*3d70*/  IMAD R15, R2.reuse, UR4, R5 ;  /* 0x00000004020f7c24 */ /* 0x040fe4000f8e0205 */
[----:B--2---:R-:W-:Y:S02]  /*3d80*/  IMAD R19, R2, UR4, R8 ;  /* 0x0000000402137c24 */ /* 0x004fe4000f8e0208 */
[----:B-1----:R-:W-:-:S04]  /*3d90*/  IMAD.WIDE R12, R13, 0x2, R10 ;  /* 0x000000020d0c7825 */ /* 0x002fc800078e020a */
[----:B------:R-:W-:Y:S02]  /*3da0*/  IMAD R21, R2, UR4, R9 ;  /* 0x0000000402157c24 */ /* 0x000fe4000f8e0209 */
[--C-:B------:R-:W-:Y:S01]  /*3db0*/  IMAD.WIDE R14, R15, 0x2, R10.reuse ;  /* 0x000000020f0e7825 */ /* 0x100fe200078e020a */
[----:B------:R-:W2:Y:S03]  /*3dc0*/  LDG.E.U16 R12, desc[UR12][R12.64] ;  /* 0x0000000c0c0c7981 */ /* 0x000ea6000c1e1500 */
[--C-:B------:R-:W-:Y:S02]  /*3dd0*/  IMAD.WIDE R18, R19, 0x2, R10.reuse ;  /* 0x0000000213127825 */ /* 0x100fe400078e020a */
[----:B------:R-:W2:Y:S02]  /*3de0*/  LDG.E.U16 R14, desc[UR12][R14.64] ;  /* 0x0000000c0e0e7981 */ /* 0x000ea4000c1e1500 */
[----:B------:R-:W-:-:S02]  /*3df0*/  IMAD.WIDE R10, R21, 0x2, R10 ;  /* 0x00000002150a7825 */ /* 0x000fc400078e020a */
[----:B------:R-:W3:Y:S04]  /*3e00*/  LDG.E.U16 R19, desc[UR12][R18.64] ;  /* 0x0000000c12137981 */ /* 0x000ee8000c1e1500 */
[----:B------:R-:W3:Y:S01]  /*3e10*/  LDG.E.U16 R10, desc[UR12][R10.64] ;  /* 0x0000000c0a0a7981 */ /* 0x000ee2000c1e1500 */
[----:B------:R-:W-:Y:S02]  /*3e20*/  ISETP.NE.AND P1, PT, R9, UR4, PT ;  /* 0x0000000409007c0c */ /* 0x000fe4000bf25270 */
[----:B------:R-:W-:Y:S02]  /*3e30*/  ISETP.NE.AND P0, PT, R8, UR4, PT ;  /* 0x0000000408007c0c */ /* 0x000fe4000bf05270 */
[----:B------:R-:W-:Y:S02]  /*3e40*/  SEL R3, R3, 0x1, P1 ;  /* 0x0000000103037807 */ /* 0x000fe40000800000 */
[----:B------:R-:W-:-:S02]  /*3e50*/  ISETP.NE.AND P1, PT, R5, UR4, PT ;  /* 0x0000000405007c0c */ /* 0x000fc4000bf25270 */
[----:B------:R-:W-:Y:S02]  /*3e60*/  SEL R3, R3, 0x1, P0 ;  /* 0x0000000103037807 */ /* 0x000fe40000000000 */
[----:B------:R-:W-:Y:S02]  /*3e70*/  ISETP.NE.AND P0, PT, R4, UR4, PT ;  /* 0x0000000404007c0c */ /* 0x000fe4000bf05270 */
[----:B------:R-:W-:Y:S01]  /*3e80*/  SEL R3, R3, 0x1, P1 ;  /* 0x0000000103037807 */ /* 0x000fe20000800000 */
[----:B------:R-:W-:-:S03]  /*3e90*/  UIADD3 UR5, UPT, UPT, UR5, 0x4, URZ ;  /* 0x0000000405057890 */ /* 0x000fc6000fffe0ff */
[----:B------:R-:W-:Y:S02]  /*3ea0*/  SEL R3, R3, 0x1, P0 ;  /* 0x0000000103037807 */ /* 0x000fe40000000000 */
[----:B--2---:R-:W-:-:S04]  /*3eb0*/  IADD3 R12, PT, PT, R14, R12, R17 ;  /* 0x0000000c0e0c7210 */ /* 0x004fc80007ffe011 */
[----:B---3--:R-:W-:-:S04]  /*3ec0*/  IADD3 R10, PT, PT, R10, R19, R12 ;  /* 0x000000130a0a7210 */ /* 0x008fc80007ffe00c */
[----:B------:R-:W-:-:S07]  /*3ed0*/  PRMT R17, R10, 0x7610, R17 ;  /* 0x000076100a117816 */ /* 0x000fce0000000011 */
.L_x_52:
[----:B------:R-:W-:Y:S05]  /*3ee0*/  BRA.U !UP0, `(.L_x_50) ;  /* 0x0000000108747547 */ /* 0x000fea000b800000 */
[----:B------:R-:W-:Y:S01]  /*3ef0*/  ULEA UR5, UR5, UR14, 0x2 ;  /* 0x0000000e05057291 */ /* 0x000fe2000f8e10ff */
[----:B--2---:R-:W0:Y:S08]  /*3f00*/  LDC R13, c[0x0][0x380] ;  /* 0x0000e000ff0d7b82 */ /* 0x004e300000000800 */
[----:B------:R-:W0:Y:S01]  /*3f10*/  LDL.64 R4, [UR5] ;  /* 0x00000005ff047983 */ /* 0x000e220008100a00 */
[----:B----4-:R-:W1:Y:S01]  /*3f20*/  LDC.64 R8, c[0x0][0x390] ;  /* 0x0000e400ff087b82 */ /* 0x010e620000000a00 */
[----:B0-----:R-:W-:-:S04]  /*3f30*/  IMAD R11, R13, UR4, R4 ;  /* 0x000000040d0b7c24 */ /* 0x001fc8000f8e0204 */
[----:B-1----:R-:W-:-:S06]  /*3f40*/  IMAD.WIDE R10, R11, 0x2, R8 ;  /* 0x000000020b0a7825 */ /* 0x002fcc00078e0208 */
[----:B------:R-:W2:Y:S01]  /*3f50*/  LDG.E.U16 R10, desc[UR12][R10.64] ;  /* 0x0000000c0a0a7981 */ /* 0x000ea2000c1e1500 */
[----:B------:R-:W-:Y:S01]  /*3f60*/  UISETP.NE.AND UP0, UPT, UR17, 0x1, UPT ;  /* 0x000000011100788c */ /* 0x000fe2000bf05270 */
[----:B------:R-:W-:-:S04]  /*3f70*/  ISETP.NE.AND P0, PT, R4, UR4, PT ;  /* 0x0000000404007c0c */ /* 0x000fc8000bf05270 */
[----:B------:R-:W-:Y:S01]  /*3f80*/  SEL R3, R3, 0x1, P0 ;  /* 0x0000000103037807 */ /* 0x000fe20000000000 */
[----:B--2---:R-:W-:-:S03]  /*3f90*/  IMAD.IADD R17, R17, 0x1, R10 ;  /* 0x0000000111117824 */ /* 0x004fc600078e020a */
[----:B------:R-:W-:Y:S05]  /*3fa0*/  BRA.U !UP0, `(.L_x_50) ;  /* 0x0000000108447547 */ /* 0x000fea000b800000 */
[----:B------:R-:W-:-:S06]  /*3fb0*/  UISETP.NE.AND UP0, UPT, UR17, 0x2, UPT ;  /* 0x000000021100788c */ /* 0x000fcc000bf05270 */
[----:B------:R-:W-:-:S13]  /*3fc0*/  PLOP3.LUT P1, PT, PT, PT, UP0, 0x80, 0x8 ;  /* 0x000000000008781c */ /* 0x000fda0003f2f008 */
[----:B------:R-:W2:Y:S01]  /*3fd0*/  @P1 LDL R2, [UR5+0x8] ;  /* 0x00000805ff021983 */ /* 0x000ea20008100800 */
[----:B------:R-:W-:-:S04]  /*3fe0*/  IMAD R11, R13, UR4, R5 ;  /* 0x000000040d0b7c24 */ /* 0x000fc8000f8e0205 */
[----:B------:R-:W-:-:S06]  /*3ff0*/  IMAD.WIDE R10, R11, 0x2, R8 ;  /* 0x000000020b0a7825 */ /* 0x000fcc00078e0208 */
[----:B------:R-:W3:Y:S01]  /*4000*/  LDG.E.U16 R10, desc[UR12][R10.64] ;  /* 0x0000000c0a0a7981 */ /* 0x000ee2000c1e1500 */
[----:B--2---:R-:W-:-:S04]  /*4010*/  @P1 IMAD R13, R13, UR4, R2 ;  /* 0x000000040d0d1c24 */ /* 0x004fc8000f8e0202 */
[----:B------:R-:W-:-:S06]  /*4020*/  @P1 IMAD.WIDE R8, R13, 0x2, R8 ;  /* 0x000000020d081825 */ /* 0x000fcc00078e0208 */
[----:B------:R-:W2:Y:S01]  /*4030*/  @P1 LDG.E.U16 R8, desc[UR12][R8.64] ;  /* 0x0000000c08081981 */ /* 0x000ea2000c1e1500 */
[----:B------:R-:W-:Y:S02]  /*4040*/  ISETP.NE.AND P0, PT, R5, UR4, PT ;  /* 0x0000000405007c0c */ /* 0x000fe4000bf05270 */
[----:B---3--:R-:W-:Y:S02]  /*4050*/  IADD3 R17, PT, PT, R17, R10, RZ ;  /* 0x0000000a11117210 */ /* 0x008fe40007ffe0ff */
[----:B------:R-:W-:Y:S02]  /*4060*/  SEL R3, R3, 0x1, P0 ;  /* 0x0000000103037807 */ /* 0x000fe40000000000 */
[----:B------:R-:W-:-:S04]  /*4070*/  @P1 ISETP.NE.AND P0, PT, R2, UR4, PT ;  /* 0x0000000402001c0c */ /* 0x000fc8000bf05270 */
[----:B------:R-:W-:-:S04]  /*4080*/  @P1 SEL R4, R3, 0x1, P0 ;  /* 0x0000000103041807 */ /* 0x000fc80000000000 */
[----:B------:R-:W-:Y:S01]  /*4090*/  @P1 PRMT R3, R4, 0x7610, R3 ;  /* 0x0000761004031816 */ /* 0x000fe20000000003 */
[----:B--2---:R-:W-:-:S05]  /*40a0*/  @P1 IMAD.IADD R2, R17, 0x1, R8 ;  /* 0x0000000111021824 */ /* 0x004fca00078e0208 */
[----:B------:R-:W-:-:S07]  /*40b0*/  @P1 PRMT R17, R2, 0x7610, R17 ;  /* 0x0000761002111816 */ /* 0x000fce0000000011 */
.L_x_50:
[----:B--2---:R-:W0:Y:S01]  /*40c0*/  LDC R4, c[0x0][0x380] ;  /* 0x0000e000ff047b82 */ /* 0x004e220000000800 */
[----:B------:R-:W-:Y:S01]  /*40d0*/  PRMT R2, R3, 0x9910, RZ ;  /* 0x0000991003027816 */ /* 0x000fe200000000ff */
[----:B------:R-:W-:Y:S03]  /*40e0*/  BSSY.RECONVERGENT B0, `(.L_x_53) ;  /* 0x0000012000007945 */ /* 0x000fe60003800200 */
[----:B------:R-:W-:-:S13]  /*40f0*/  ISETP.NE.AND P0, PT, R2, RZ, PT ;  /* 0x000000ff0200720c */ /* 0x000fda0003f05270 */
[----:B------:R-:W-:Y:S05]  /*4100*/  @P0 BRA `(.L_x_54) ;  /* 0x00000000003c0947 */ /* 0x000fea0003800000 */
[----:B------:R-:W1:Y:S01]  /*4110*/  LDCU UR5, c[0x0][0x384] ;  /* 0x00007080ff0577ac */ /* 0x000e620008000800 */
[----:B------:R-:W-:-:S04]  /*4120*/  PRMT R2, R17, 0x9910, RZ ;  /* 0x0000991011027816 */ /* 0x000fc800000000ff */
[----:B-1----:R-:W-:-:S04]  /*4130*/  ISETP.NE.AND P0, PT, R2, UR5, PT ;  /* 0x0000000502007c0c */ /* 0x002fc8000bf05270 */
[----:B------:R-:W-:-:S04]  /*4140*/  ISETP.EQ.OR P0, PT, R2, RZ, !P0 ;  /* 0x000000ff0200720c */ /* 0x000fc80004702670 */
[----:B------:R-:W-:-:S13]  /*4150*/  ISETP.EQ.OR P0, PT, R2, UR7, P0 ;  /* 0x0000000702007c0c */ /* 0x000fda0008702670 */
[----:B------:R1:W-:Y:S01]  /*4160*/  @!P0 STG.E.U16 desc[UR12][R6.64], RZ ;  /* 0x000000ff06008986 */ /* 0x0003e2000c10150c */
[----:B------:R-:W-:Y:S01]  /*4170*/  @!P0 PRMT R0, RZ, 0x7610, R0 ;  /* 0x00007610ff008816 */ /* 0x000fe20000000000 */
[----:B------:R-:W-:Y:S06]  /*4180*/  @!P0 BRA `(.L_x_54) ;  /* 0x00000000001c8947 */ /* 0x000fec0003800000 */
[----:B------:R-:W-:-:S04]  /*4190*/  PRMT R3, R0, 0x9910, RZ ;  /* 0x0000991000037816 */ /* 0x000fc800000000ff */
[----:B------:R-:W-:Y:S01]  /*41a0*/  ISETP.NE.AND P0, PT, R3, 0x2, PT ;  /* 0x000000020300780c */ /* 0x000fe20003f05270 */
[----:B------:R-:W-:-:S03]  /*41b0*/  HFMA2 R3, -RZ, RZ, 0, 5.9604644775390625e-08 ;  /* 0x00000001ff037431 */ /* 0x000fc600000001ff */
[----:B------:R-:W-:Y:S01]  /*41c0*/  ISETP.NE.OR P0, PT, R2, UR7, P0 ;  /* 0x0000000702007c0c */ /* 0x000fe20008705670 */
[----:B------:R-:W-:-:S12]  /*41d0*/  IMAD.MOV.U32 R2, RZ, RZ, 0x1 ;  /* 0x00000001ff027424 */ /* 0x000fd800078e00ff */
[----:B------:R2:W-:Y:S01]  /*41e0*/  @!P0 STG.E.U16 desc[UR12][R6.64], R3 ;  /* 0x0000000306008986 */ /* 0x0005e2000c10150c */
[----:B------:R-:W-:-:S07]  /*41f0*/  @!P0 PRMT R0, R2, 0x7610, R0 ;  /* 0x0000761002008816 */ /* 0x000fce0000000000 */
.L_x_54:
[----:B------:R-:W-:Y:S05]  /*4200*/  BSYNC.RECONVERGENT B0 ;  /* 0x0000000000007941 */ /* 0x000fea0003800200 */
.L_x_53:
[----:B------:R-:W-:-:S06]  /*4210*/  UIADD3 UR5, UPT, UPT, UR4, 0x1, URZ ;  /* 0x0000000104057890 */ /* 0x000fcc000fffe0ff */
[----:B0-----:R-:W-:-:S13]  /*4220*/  ISETP.NE.AND P0, PT, R4, UR5, PT ;  /* 0x0000000504007c0c */ /* 0x001fda000bf05270 */
[----:B------:R-:W-:Y:S05]  /*4230*/  @!P0 EXIT ;  /* 0x000000000000894d */ /* 0x000fea0003800000 */
[----:B------:R-:W-:Y:S01]  /*4240*/  UMOV UR4, UR5 ;  /* 0x0000000500047c82 */ /* 0x000fe20008000000 */
[----:B------:R-:W-:Y:S05]  /*4250*/  BRA `(.L_x_55) ;  /* 0xfffffff0002c7947 */ /* 0x000fea000383ffff */
.L_x_47:
[C---:B------:R-:W-:Y:S01]  /*4260*/  ISETP.GE.U32.AND P0, PT, R2.reuse, 0x4, PT ;  /* 0x000000040200780c */ /* 0x040fe20003f06070 */
[----:B------:R-:W-:Y:S01]  /*4270*/  HFMA2 R0, -RZ, RZ, 0, 1.1920928955078125e-07 ;  /* 0x00000002ff007431 */ /* 0x000fe200000001ff */
[----:B--2---:R-:W-:-:S04]  /*4280*/  LOP3.LUT R10, R2, 0x3, RZ, 0xc0, !PT ;  /* 0x00000003020a7812 */ /* 0x004fc800078ec0ff */
[----:B------:R-:W-:-:S07]  /*4290*/  ISETP.NE.AND P1, PT, R10, RZ, PT ;  /* 0x000000ff0a00720c */ /* 0x000fce0003f25270 */
[----:B------:R-:W-:Y:S06]  /*42a0*/  @!P0 BRA `(.L_x_56) ;  /* 0x0000000000908947 */ /* 0x000fec0003800000 */
[----:B------:R-:W-:Y:S01]  /*42b0*/  UIADD3 UR5, UPT, UPT, UR8, 0x1, URZ ;  /* 0x0000000108057890 */ /* 0x000fe2000fffe0ff */
[----:B------:R-:W-:Y:S01]  /*42c0*/  IMAD.MOV.U32 R0, RZ, RZ, 0x2 ;  /* 0x00000002ff007424 */ /* 0x000fe200078e00ff */
[----:B------:R-:W-:Y:S01]  /*42d0*/  LOP3.LUT R2, R2, 0x7ffffffc, RZ, 0xc0, !PT ;  /* 0x7ffffffc02027812 */ /* 0x000fe200078ec0ff */
[----:B------:R-:W-:Y:S01]  /*42e0*/  UMOV UR4, URZ ;  /* 0x000000ff00047c82 */ /* 0x000fe20008000000 */
[----:B------:R-:W-:-:S11]  /*42f0*/  UISETP.GT.U32.AND UP1, UPT, UR5, 0x2, UPT ;  /* 0x000000020500788c */ /* 0x000fd6000bf24070 */
.L_x_57:
[----:B0-----:R-:W-:Y:S01]  /*4300*/  PRMT R3, R0, 0x9910, RZ ;  /* 0x0000991000037816 */ /* 0x001fe200000000ff */
[----:B----4-:R-:W-:Y:S01]  /*4310*/  HFMA2 R8, -RZ, RZ, 0, 5.9604644775390625e-08 ;  /* 0x00000001ff087431 */ /* 0x010fe200000001ff */
[----:B------:R-:W-:Y:S01]  /*4320*/  MOV R4, 0x1 ;  /* 0x0000000100047802 */ /* 0x000fe20000000f00 */
[----:B------:R-:W-:Y:S01]  /*4330*/  IMAD.MOV.U32 R5, RZ, RZ, 0x1 ;  /* 0x00000001ff057424 */ /* 0x000fe200078e00ff */
[----:B------:R-:W-:Y:S01]  /*4340*/  ISETP.NE.AND P0, PT, R3, 0x2, PT ;  /* 0x000000020300780c */ /* 0x000fe20003f05270 */
[----:B------:R-:W-:Y:S01]  /*4350*/  UIADD3 UR4, UPT, UPT, UR4, 0x4, URZ ;  /* 0x0000000404047890 */ /* 0x000fe2000fffe0ff */
[----:B------:R-:W-:Y:S01]  /*4360*/  MOV R3, 0x1 ;  /* 0x0000000100037802 */ /* 0x000fe20000000f00 */
[----:B------:R-:W-:-:S10]  /*4370*/  IMAD.MOV.U32 R9, RZ, RZ, 0x1 ;  /* 0x00000001ff097424 */ /* 0x000fd400078e00ff */
[----:B------:R-:W-:Y:S01]  /*4380*/  VOTEU.ANY UP0, P0 ;  /* 0x0000000000ff7886 */ /* 0x000fe20000000100 */
[----:B------:R-:W-:Y:S01]  /*4390*/  UISETP.GT.U32.OR UP0, UPT, UR5, 0x2, UP0 ;  /* 0x000000020500788c */ /* 0x000fe20008704470 */
[----:B------:R-:W-:-:S05]  /*43a0*/  PLOP3.LUT P0, PT, PT, PT, UP1, 0x80, 0x8 ;  /* 0x000000000008781c */ /* 0x000fca0003f0f018 */
[----:B------:R-:W-:-:S13]  /*43b0*/  PLOP3.LUT P2, PT, PT, PT, UP0, 0x80, 0x8 ;  /* 0x000000000008781c */ /* 0x000fda0003f4f008 */
[----:B------:R-:W-:-:S04]  /*43c0*/  @!P2 PRMT R0, R3, 0x7610, R0 ;  /* 0x000076100300a816 */ /* 0x000fc80000000000 */
[----:B------:R-:W-:-:S04]  /*43d0*/  PRMT R3, R0, 0x9910, RZ ;  /* 0x0000991000037816 */ /* 0x000fc800000000ff */
[----:B------:R-:W-:Y:S01]  /*43e0*/  ISETP.NE.OR P3, PT, R3, 0x2, P0 ;  /* 0x000000020300780c */ /* 0x000fe20000765670 */
[----:B------:R-:W-:-:S12]  /*43f0*/  IMAD.MOV.U32 R3, RZ, RZ, 0x1 ;  /* 0x00000001ff037424 */ /* 0x000fd800078e00ff */
[----:B------:R-:W-:-:S04]  /*4400*/  @!P3 PRMT R0, R3, 0x7610, R0 ;  /* 0x000076100300b816 */ /* 0x000fc80000000000 */
[----:B------:R-:W-:-:S04]  /*4410*/  PRMT R3, R0, 0x9910, RZ ;  /* 0x0000991000037816 */ /* 0x000fc800000000ff */
[----:B------:R-:W-:Y:S01]  /*4420*/  ISETP.NE.OR P4, PT, R3, 0x2, P0 ;  /* 0x000000020300780c */ /* 0x000fe20000785670 */
[----:B------:R-:W-:-:S12]  /*4430*/  HFMA2 R3, -RZ, RZ, 0, 5.9604644775390625e-08 ;  /* 0x00000001ff037431 */ /* 0x000fd800000001ff */
[----:B------:R-:W-:-:S04]  /*4440*/  @!P4 PRMT R0, R3, 0x7610, R0 ;  /* 0x000076100300c816 */ /* 0x000fc80000000000 */
[----:B------:R-:W-:-:S04]  /*4450*/  PRMT R3, R0, 0x9910, RZ ;  /* 0x0000991000037816 */ /* 0x000fc800000000ff */
[----:B------:R-:W-:Y:S01]  /*4460*/  ISETP.NE.OR P0, PT, R3, 0x2, P0 ;  /* 0x000000020300780c */ /* 0x000fe20000705670 */
[----:B------:R-:W-:-:S05]  /*4470*/  IMAD.MOV.U32 R3, RZ, RZ, 0x1 ;  /* 0x00000001ff037424 */ /* 0x000fca00078e00ff */
[----:B------:R0:W-:Y:S01]  /*4480*/  @!P2 STG.E.U16 desc[UR12][R6.64], R3 ;  /* 0x000000030600a986 */ /* 0x0001e2000c10150c */
[----:B------:R-:W-:-:S03]  /*4490*/  ISETP.NE.AND P2, PT, R2, UR4, PT ;  /* 0x0000000402007c0c */ /* 0x000fc6000bf45270 */
[----:B------:R0:W-:Y:S03]  /*44a0*/  @!P3 STG.E.U16 desc[UR12][R6.64], R4 ;  /* 0x000000040600b986 */ /* 0x0001e6000c10150c */
[----:B------:R-:W-:Y:S01]  /*44b0*/  @!P0 PRMT R0, R9, 0x7610, R0 ;  /* 0x0000761009008816 */ /* 0x000fe20000000000 */
[----:B------:R0:W-:Y:S04]  /*44c0*/  @!P4 STG.E.U16 desc[UR12][R6.64], R5 ;  /* 0x000000050600c986 */ /* 0x0001e8000c10150c */
[----:B------:R0:W-:Y:S02]  /*44d0*/  @!P0 STG.E.U16 desc[UR12][R6.64], R8 ;  /* 0x0000000806008986 */ /* 0x0001e4000c10150c */
[----:B------:R-:W-:Y:S05]  /*44e0*/  @P2 BRA `(.L_x_57) ;  /* 0xfffffffc00842947 */ /* 0x000fea000383ffff */
.L_x_56:
[----:B------:R-:W-:Y:S05]  /*44f0*/  @!P1 EXIT ;  /* 0x000000000000994d */ /* 0x000fea0003800000 */
[----:B------:R-:W1:Y:S01]  /*4500*/  LDC R2, c[0x0][0x384] ;  /* 0x0000e100ff027b82 */ /* 0x000e620000000800 */
[----:B------:R-:W-:Y:S01]  /*4510*/  UMOV UR4, URZ ;  /* 0x000000ff00047c82 */ /* 0x000fe20008000000 */
[----:B-1----:R-:W-:-:S07]  /*4520*/  IADD3 R2, PT, PT, R2, 0x1, RZ ;  /* 0x0000000102027810 */ /* 0x002fce0007ffe0ff */
.L_x_58:
[----:B01----:R-:W-:Y:S01]  /*4530*/  PRMT R3, R0, 0x9910, RZ ;  /* 0x0000991000037816 */ /* 0x003fe200000000ff */
[----:B------:R-:W-:Y:S01]  /*4540*/  UIADD3 UR4, UPT, UPT, UR4, 0x1, URZ ;  /* 0x0000000104047890 */ /* 0x000fe2000fffe0ff */
[----:B------:R-:W-:Y:S02]  /*4550*/  HFMA2 R4, -RZ, RZ, 0, 5.9604644775390625e-08 ;  /* 0x00000001ff047431 */ /* 0x000fe400000001ff */
[----:B------:R-:W-:Y:S01]  /*4560*/  ISETP.NE.AND P0, PT, R3, 0x2, PT ;  /* 0x000000020300780c */ /* 0x000fe20003f05270 */
[----:B------:R-:W-:Y:S02]  /*4570*/  IMAD.MOV.U32 R3, RZ, RZ, 0x1 ;  /* 0x00000001ff037424 */ /* 0x000fe400078e00ff */
[----:B------:R-:W-:Y:S02]  /*4580*/  ISETP.NE.AND P1, PT, R10, UR4, PT ;  /* 0x000000040a007c0c */ /* 0x000fe4000bf25270 */
[----:B------:R-:W-:-:S13]  /*4590*/  ISETP.GT.U32.OR P0, PT, R2, 0x2, P0 ;  /* 0x000000020200780c */ /* 0x000fda0000704470 */
[----:B------:R1:W-:Y:S01]  /*45a0*/  @!P0 STG.E.U16 desc[UR12][R6.64], R3 ;  /* 0x0000000306008986 */ /* 0x0003e2000c10150c */
[----:B------:R-:W-:Y:S01]  /*45b0*/  @!P0 PRMT R0, R4, 0x7610, R0 ;  /* 0x0000761004008816 */ /* 0x000fe20000000000 */
[----:B------:R-:W-:Y:S06]  /*45c0*/  @P1 BRA `(.L_x_58) ;  /* 0xfffffffc00d81947 */ /* 0x000fec000383ffff */
[----:B------:R-:W-:Y:S05]  /*45d0*/  EXIT ;  /* 0x000000000000794d */ /* 0x000fea0003800000 */
        .weak           $__internal_0_$__cuda_sm20_div_s64
        .type           $__internal_0_$__cuda_sm20_div_s64,@function
        .size           $__internal_0_$__cuda_sm20_div_s64,(.L_x_60 - $__internal_0_$__cuda_sm20_div_s64)
$__internal_0_$__cuda_sm20_div_s64:
[-C--:B------:R-:W-:Y:S02]  /*45e0*/  IADD3 R5, P1, PT, RZ, -R10.reuse, RZ ;  /* 0x8000000aff057210 */ /* 0x080fe40007f3e0ff */
[----:B------:R-:W-:Y:S02]  /*45f0*/  ISETP.GE.AND P0, PT, R16, RZ, PT ;  /* 0x000000ff1000720c */ /* 0x000fe40003f06270 */
[----:B------:R-:W-:Y:S01]  /*4600*/  ISETP.GE.AND P3, PT, R7, RZ, PT ;  /* 0x000000ff0700720c */ /* 0x000fe20003f66270 */
[----:B------:R-:W-:Y:S01]  /*4610*/  IMAD.X R9, RZ, RZ, ~R16, P1 ;  /* 0x000000ffff097224 */ /* 0x000fe200008e0e10 */
[----:B------:R-:W-:-:S04]  /*4620*/  SEL R4, R5, R10, !P0 ;  /* 0x0000000a05047207 */ /* 0x000fc80004000000 */
[----:B------:R-:W-:-:S04]  /*4630*/  SEL R5, R9, R16, !P0 ;  /* 0x0000001009057207 */ /* 0x000fc80004000000 */
[----:B------:R-:W0:Y:S08]  /*4640*/  I2F.U64.RP R17, R4 ;  /* 0x0000000400117312 */ /* 0x000e300000309000 */
[----:B0-----:R-:W0:Y:S02]  /*4650*/  MUFU.RCP R17, R17 ;  /* 0x0000001100117308 */ /* 0x001e240000001000 */
[----:B0-----:R-:W-:-:S06]  /*4660*/  IADD3 R8, PT, PT, R17, 0x1ffffffe, RZ ;  /* 0x1ffffffe11087810 */ /* 0x001fcc0007ffe0ff */
[----:B------:R-:W0:Y:S02]  /*4670*/  F2I.U64.TRUNC R8, R8 ;  /* 0x0000000800087311 */ /* 0x000e24000020d800 */
[----:B0-----:R-:W-:-:S04]  /*4680*/  IMAD.WIDE.U32 R12, R8, R4, RZ ;  /* 0x00000004080c7225 */ /* 0x001fc800078e00ff */
[----:B------:R-:W-:Y:S01]  /*4690*/  IMAD R13, R8, R5, R13 ;  /* 0x00000005080d7224 */ /* 0x000fe200078e020d */
[----:B------:R-:W-:-:S03]  /*46a0*/  IADD3 R19, P0, PT, RZ, -R12, RZ ;  /* 0x8000000cff137210 */ /* 0x000fc60007f1e0ff */
[----:B------:R-:W-:Y:S02]  /*46b0*/  IMAD R13, R9, R4, R13 ;  /* 0x00000004090d7224 */ /* 0x000fe400078e020d */
[----:B------:R-:W-:-:S04]  /*46c0*/  IMAD.HI.U32 R12, R8, R19, RZ ;  /* 0x00000013080c7227 */ /* 0x000fc800078e00ff */
[----:B------:R-:W-:Y:S01]  /*46d0*/  IMAD.X R21, RZ, RZ, ~R13, P0 ;  /* 0x000000ffff157224 */ /* 0x000fe200000e0e0d */
[----:B------:R-:W-:-:S03]  /*46e0*/  MOV R13, R8 ;  /* 0x00000008000d7202 */ /* 0x000fc60000000f00 */
[-C--:B------:R-:W-:Y:S02]  /*46f0*/  IMAD R23, R9, R21.reuse, RZ ;  /* 0x0000001509177224 */ /* 0x080fe400078e02ff */
[----:B------:R-:W-:-:S04]  /*4700*/  IMAD.WIDE.U32 R12, P0, R8, R21, R12 ;  /* 0x00000015080c7225 */ /* 0x000fc8000780000c */
[----:B------:R-:W-:-:S04]  /*4710*/  IMAD.HI.U32 R17, R9, R21, RZ ;  /* 0x0000001509117227 */ /* 0x000fc800078e00ff */
[----:B------:R-:W-:-:S04]  /*4720*/  IMAD.HI.U32 R12, P1, R9, R19, R12 ;  /* 0x00000013090c7227 */ /* 0x000fc8000782000c */
[----:B------:R-:W-:Y:S01]  /*4730*/  IMAD.X R17, R17, 0x1, R9, P0 ;  /* 0x0000000111117824 */ /* 0x000fe200000e0609 */
[----:B------:R-:W-:-:S04]  /*4740*/  IADD3 R13, P2, PT, R23, R12, RZ ;  /* 0x0000000c170d7210 */ /* 0x000fc80007f5e0ff */
[----:B------:R-:W-:Y:S01]  /*4750*/  IADD3.X R17, PT, PT, RZ, RZ, R17, P2, P1 ;  /* 0x000000ffff117210 */ /* 0x000fe200017e2411 */
[----:B------:R-:W-:-:S04]  /*4760*/  IMAD.WIDE.U32 R8, R13, R4, RZ ;  /* 0x000000040d087225 */ /* 0x000fc800078e00ff */
[----:B------:R-:W-:Y:S01]  /*4770*/  IMAD R9, R13, R5, R9 ;  /* 0x000000050d097224 */ /* 0x000fe200078e0209 */
[----:B------:R-:W-:Y:S02]  /*4780*/  IADD3 R19, P0, PT, RZ, -R8, RZ ;  /* 0x80000008ff137210 */ /* 0x000fe40007f1e0ff */
[----:B------:R-:W-:Y:S01]  /*4790*/  IADD3 R8, P4, PT, RZ, -R11, RZ ;  /* 0x8000000bff087210 */ /* 0x000fe20007f9e0ff */
[----:B------:R-:W-:Y:S02]  /*47a0*/  IMAD R9, R17, R4, R9 ;  /* 0x0000000411097224 */ /* 0x000fe400078e0209 */
[----:B------:R-:W-:Y:S01]  /*47b0*/  IMAD.HI.U32 R12, R13, R19, RZ ;  /* 0x000000130d0c7227 */ /* 0x000fe200078e00ff */
[----:B------:R-:W-:Y:S02]  /*47c0*/  SEL R11, R8, R11, !P3 ;  /* 0x0000000b080b7207 */ /* 0x000fe40005800000 */
[----:B------:R-:W-:-:S05]  /*47d0*/  IADD3.X R18, PT, PT, RZ, ~R9, RZ, P0, !PT ;  /* 0x80000009ff127210 */ /* 0x000fca00007fe4ff */
[----:B------:R-:W-:-:S04]  /*47e0*/  IMAD.WIDE.U32 R12, P0, R13, R18, R12 ;  /* 0x000000120d0c7225 */ /* 0x000fc8000780000c */
[C---:B------:R-:W-:Y:S02]  /*47f0*/  IMAD R9, R17.reuse, R18, RZ ;  /* 0x0000001211097224 */ /* 0x040fe400078e02ff */
[----:B------:R-:W-:-:S04]  /*4800*/  IMAD.HI.U32 R12, P1, R17, R19, R12 ;  /* 0x00000013110c7227 */ /* 0x000fc8000782000c */
[----:B------:R-:W-:Y:S01]  /*4810*/  IMAD.HI.U32 R8, R17, R18, RZ ;  /* 0x0000001211087227 */ /* 0x000fe200078e00ff */
[----:B------:R-:W-:-:S03]  /*4820*/  IADD3 R12, P2, PT, R9, R12, RZ ;  /* 0x0000000c090c7210 */ /* 0x000fc60007f5e0ff */
[----:B------:R-:W-:Y:S01]  /*4830*/  IMAD.X R18, RZ, RZ, ~R7, P4 ;  /* 0x000000ffff127224 */ /* 0x000fe200020e0e07 */
[----:B------:R-:W-:Y:S01]  /*4840*/  IADD3.X R17, PT, PT, R8, R17, RZ, P0, !PT ;  /* 0x0000001108117210 */ /* 0x000fe200007fe4ff */
[----:B------:R-:W-:-:S03]  /*4850*/  IMAD.HI.U32 R8, R12, R11, RZ ;  /* 0x0000000b0c087227 */ /* 0x000fc600078e00ff */
[-C--:B------:R-:W-:Y:S01]  /*4860*/  SEL R13, R18, R7.reuse, !P3 ;  /* 0x00000007120d7207 */ /* 0x080fe20005800000 */
[----:B------:R-:W-:Y:S01]  /*4870*/  IMAD.MOV.U32 R9, RZ, RZ, RZ ;  /* 0x000000ffff097224 */ /* 0x000fe200078e00ff */
[----:B------:R-:W-:Y:S02]  /*4880*/  IADD3.X R18, PT, PT, RZ, RZ, R17, P2, P1 ;  /* 0x000000ffff127210 */ /* 0x000fe400017e2411 */
[----:B------:R-:W-:Y:S01]  /*4890*/  LOP3.LUT R7, R16, R7, RZ, 0x3c, !PT ;  /* 0x0000000710077212 */ /* 0x000fe200078e3cff */
[----:B------:R-:W-:-:S04]  /*48a0*/  IMAD.WIDE.U32 R8, R12, R13, R8 ;  /* 0x0000000d0c087225 */ /* 0x000fc800078e0008 */
[C---:B------:R-:W-:Y:S02]  /*48b0*/  IMAD R17, R18.reuse, R13, RZ ;  /* 0x0000000d12117224 */ /* 0x040fe400078e02ff */
[----:B------:R-:W-:-:S04]  /*48c0*/  IMAD.HI.U32 R8, P0, R18, R11, R8 ;  /* 0x0000000b12087227 */ /* 0x000fc80007800008 */
[----:B------:R-:W-:Y:S01]  /*48d0*/  IMAD.HI.U32 R12, R18, R13, RZ ;  /* 0x0000000d120c7227 */ /* 0x000fe200078e00ff */
[----:B------:R-:W-:-:S04]  /*48e0*/  IADD3 R17, P1, PT, R17, R8, RZ ;  /* 0x0000000811117210 */ /* 0x000fc80007f3e0ff */
[----:B------:R-:W-:Y:S01]  /*48f0*/  IADD3.X R12, PT, PT, R12, RZ, RZ, P0, !PT ;  /* 0x000000ff0c0c7210 */ /* 0x000fe200007fe4ff */
[----:B------:R-:W-:-:S04]  /*4900*/  IMAD.WIDE.U32 R8, R17, R4, RZ ;  /* 0x0000000411087225 */ /* 0x000fc800078e00ff */
[----:B------:R-:W-:Y:S01]  /*4910*/  IMAD.X R19, RZ, RZ, R12, P1 ;  /* 0x000000ffff137224 */ /* 0x000fe200008e060c */
[----:B------:R-:W-:Y:S01]  /*4920*/  IADD3 R21, P1, PT, -R8, R11, RZ ;  /* 0x0000000b08157210 */ /* 0x000fe20007f3e1ff */
[----:B------:R-:W-:-:S03]  /*4930*/  IMAD R9, R17, R5, R9 ;  /* 0x0000000511097224 */ /* 0x000fc600078e0209 */
[-C--:B------:R-:W-:Y:S01]  /*4940*/  ISETP.GE.U32.AND P0, PT, R21, R4.reuse, PT ;  /* 0x000000041500720c */ /* 0x080fe20003f06070 */
[----:B------:R-:W-:-:S05]  /*4950*/  IMAD R8, R19, R4, R9 ;  /* 0x0000000413087224 */ /* 0x000fca00078e0209 */
[----:B------:R-:W-:Y:S02]  /*4960*/  IADD3.X R13, PT, PT, ~R8, R13, RZ, P1, !PT ;  /* 0x0000000d080d7210 */ /* 0x000fe40000ffe5ff */
[----:B------:R-:W-:Y:S02]  /*4970*/  IADD3 R9, P1, PT, R21, -R4, RZ ;  /* 0x8000000415097210 */ /* 0x000fe40007f3e0ff */
[----:B------:R-:W-:Y:S02]  /*4980*/  ISETP.GE.U32.AND.EX P0, PT, R13, R5, PT, P0 ;  /* 0x000000050d00720c */ /* 0x000fe40003f06100 */
[----:B------:R-:W-:Y:S01]  /*4990*/  IADD3 R8, P2, PT, R17, 0x1, RZ ;  /* 0x0000000111087810 */ /* 0x000fe20007f5e0ff */
[----:B------:R-:W-:Y:S01]  /*49a0*/  IMAD.X R11, R13, 0x1, ~R5, P1 ;  /* 0x000000010d0b7824 */ /* 0x000fe200008e0e05 */
[----:B------:R-:W-:Y:S02]  /*49b0*/  SEL R9, R9, R21, P0 ;  /* 0x0000001509097207 */ /* 0x000fe40000000000 */
[----:B------:R-:W-:-:S02]  /*49c0*/  IADD3.X R12, PT, PT, RZ, R19, RZ, P2, !PT ;  /* 0x00000013ff0c7210 */ /* 0x000fc400017fe4ff */
[----:B------:R-:W-:Y:S02]  /*49d0*/  SEL R17, R8, R17, P0 ;  /* 0x0000001108117207 */ /* 0x000fe40000000000 */
[----:B------:R-:W-:Y:S02]  /*49e0*/  SEL R11, R11, R13, P0 ;  /* 0x0000000d0b0b7207 */ /* 0x000fe40000000000 */
[----:B------:R-:W-:Y:S02]  /*49f0*/  ISETP.GE.U32.AND P1, PT, R9, R4, PT ;  /* 0x000000040900720c */ /* 0x000fe40003f26070 */
[----:B------:R-:W-:Y:S02]  /*4a00*/  SEL R4, R12, R19, P0 ;  /* 0x000000130c047207 */ /* 0x000fe40000000000 */
[----:B------:R-:W-:Y:S02]  /*4a10*/  IADD3 R8, P2, PT, R17, 0x1, RZ ;  /* 0x0000000111087810 */ /* 0x000fe40007f5e0ff */
[----:B------:R-:W-:-:S02]  /*4a20*/  ISETP.GE.U32.AND.EX P0, PT, R11, R5, PT, P1 ;  /* 0x000000050b00720c */ /* 0x000fc40003f06110 */
[----:B------:R-:W-:Y:S01]  /*4a30*/  ISETP.GE.AND P1, PT, R7, RZ, PT ;  /* 0x000000ff0700720c */ /* 0x000fe20003f26270 */
[----:B------:R-:W-:Y:S01]  /*4a40*/  IMAD.X R9, RZ, RZ, R4, P2 ;  /* 0x000000ffff097224 */ /* 0x000fe200010e0604 */
[----:B------:R-:W-:-:S04]  /*4a50*/  SEL R8, R8, R17, P0 ;  /* 0x0000001108087207 */ /* 0x000fc80000000000 */
[----:B------:R-:W-:Y:S02]  /*4a60*/  SEL R9, R9, R4, P0 ;  /* 0x0000000409097207 */ /* 0x000fe40000000000 */
[-C--:B------:R-:W-:Y:S02]  /*4a70*/  IADD3 R5, P2, PT, RZ, -R8.reuse, RZ ;  /* 0x80000008ff057210 */ /* 0x080fe40007f5e0ff */
[----:B------:R-:W-:Y:S02]  /*4a80*/  ISETP.NE.U32.AND P0, PT, R10, RZ, PT ;  /* 0x000000ff0a00720c */ /* 0x000fe40003f05070 */
[-C--:B------:R-:W-:Y:S02]  /*4a90*/  IADD3.X R4, PT, PT, RZ, ~R9.reuse, RZ, P2, !PT ;  /* 0x80000009ff047210 */ /* 0x080fe400017fe4ff */
[----:B------:R-:W-:Y:S01]  /*4aa0*/  SEL R8, R5, R8, !P1 ;  /* 0x0000000805087207 */ /* 0x000fe20004800000 */
[----:B------:R-:W-:Y:S01]  /*4ab0*/  HFMA2 R5, -RZ, RZ, 0, 0 ;  /* 0x00000000ff057431 */ /* 0x000fe200000001ff */
[----:B------:R-:W-:Y:S01]  /*4ac0*/  SEL R9, R4, R9, !P1 ;  /* 0x0000000904097207 */ /* 0x000fe20004800000 */
[----:B------:R-:W-:Y:S01]  /*4ad0*/  IMAD.MOV.U32 R4, RZ, RZ, R14 ;  /* 0x000000ffff047224 */ /* 0x000fe200078e000e */
[----:B------:R-:W-:-:S04]  /*4ae0*/  ISETP.NE.AND.EX P0, PT, R16, RZ, PT, P0 ;  /* 0x000000ff1000720c */ /* 0x000fc80003f05300 */
[----:B------:R-:W-:Y:S02]  /*4af0*/  SEL R8, R8, 0xffffffff, P0 ;  /* 0xffffffff08087807 */ /* 0x000fe40000000000 */
[----:B------:R-:W-:Y:S01]  /*4b00*/  SEL R9, R9, 0xffffffff, P0 ;  /* 0xffffffff09097807 */ /* 0x000fe20000000000 */
[----:B------:R-:W-:Y:S06]  /*4b10*/  RET.REL.NODEC R4 `(_Z15examine_subsetsiilPsS_l) ;  /* 0xffffffb404387950 */ /* 0x000fec0003c3ffff */
.L_x_59:
[----:B------:R-:W-:-:S00]  /*4b20*/  BRA `(.L_x_59) ;  /* 0xfffffffc00fc7947 */ /* 0x000fc0000383ffff */
[----:B------:R-:W-:-:S00]  /*4b30*/  NOP ;  /* 0x0000000000007918 */ /* 0x000fc00000000000 */
        /* <DEDUP_REMOVED lines=12> */
.L_x_60:


//--------------------- .nv.shared.reserved.0     --------------------------
	.section	.nv.shared.reserved.0,"aw",@nobits
	.weak		__nv_reservedSMEM_offset_0_alias
	.size		__nv_reservedSMEM_offset_0_alias, 0, 64
	.other		__nv_reservedSMEM_offset_0_alias,@"STO_CUDA_RESERVED_SHARED STV_DEFAULT"
__nv_reservedSMEM_offset_0_alias:
	.zero		0
	.zero		64


//--------------------- .nv.constant0._Z15examine_subsetsiilPsS_l --------------------------
	.section	.nv.constant0._Z15examine_subsetsiilPsS_l,"a",@progbits
	.sectionflags	@""
	.align	4
.nv.constant0._Z15examine_subsetsiilPsS_l:
	.zero		936


//--------------------- SYMBOLS --------------------------

	.type		.nv.reservedSmem.offset0,@object
	.size		.nv.reservedSmem.offset0,0x4
